//
// Generated by NVIDIA NVVM Compiler
//
// Compiler Build ID: CL-36424714
// Cuda compilation tools, release 13.0, V13.0.88
// Based on NVVM 20.0.0
//

.version 9.0
.target sm_100
.address_size 64

	// .globl	_Z24csr_matvec_warps_per_rowiPiS_PdS0_S0_S0_

.visible .entry _Z24csr_matvec_warps_per_rowiPiS_PdS0_S0_S0_(
	.param .u32 _Z24csr_matvec_warps_per_rowiPiS_PdS0_S0_S0__param_0,
	.param .u64 .ptr .align 1 _Z24csr_matvec_warps_per_rowiPiS_PdS0_S0_S0__param_1,
	.param .u64 .ptr .align 1 _Z24csr_matvec_warps_per_rowiPiS_PdS0_S0_S0__param_2,
	.param .u64 .ptr .align 1 _Z24csr_matvec_warps_per_rowiPiS_PdS0_S0_S0__param_3,
	.param .u64 .ptr .align 1 _Z24csr_matvec_warps_per_rowiPiS_PdS0_S0_S0__param_4,
	.param .u64 .ptr .align 1 _Z24csr_matvec_warps_per_rowiPiS_PdS0_S0_S0__param_5,
	.param .u64 .ptr .align 1 _Z24csr_matvec_warps_per_rowiPiS_PdS0_S0_S0__param_6
)
{
	.reg .pred 	%p<21>;
	.reg .b32 	%r<88>;
	.reg .b64 	%rd<106>;
	.reg .b64 	%fd<194>;

	ld.param.u32 	%r38, [_Z24csr_matvec_warps_per_rowiPiS_PdS0_S0_S0__param_0];
	ld.param.u64 	%rd13, [_Z24csr_matvec_warps_per_rowiPiS_PdS0_S0_S0__param_1];
	ld.param.u64 	%rd15, [_Z24csr_matvec_warps_per_rowiPiS_PdS0_S0_S0__param_2];
	ld.param.u64 	%rd16, [_Z24csr_matvec_warps_per_rowiPiS_PdS0_S0_S0__param_3];
	ld.param.u64 	%rd17, [_Z24csr_matvec_warps_per_rowiPiS_PdS0_S0_S0__param_4];
	ld.param.u64 	%rd18, [_Z24csr_matvec_warps_per_rowiPiS_PdS0_S0_S0__param_5];
	ld.param.u64 	%rd14, [_Z24csr_matvec_warps_per_rowiPiS_PdS0_S0_S0__param_6];
	cvta.to.global.u64 	%rd1, %rd17;
	cvta.to.global.u64 	%rd2, %rd15;
	cvta.to.global.u64 	%rd3, %rd16;
	cvta.to.global.u64 	%rd4, %rd18;
	mov.u32 	%r39, %ctaid.x;
	mov.u32 	%r40, %ntid.x;
	mov.u32 	%r41, %tid.x;
	mad.lo.s32 	%r1, %r39, %r40, %r41;
	setp.ge.s32 	%p1, %r1, %r38;
	@%p1 bra 	$L__BB0_15;
	cvta.to.global.u64 	%rd19, %rd13;
	mul.wide.s32 	%rd20, %r1, 4;
	add.s64 	%rd21, %rd19, %rd20;
	ld.global.u32 	%r78, [%rd21];
	ld.global.u32 	%r3, [%rd21+4];
	setp.ge.s32 	%p2, %r78, %r3;
	mov.f64 	%fd184, 0d0000000000000000;
	@%p2 bra 	$L__BB0_14;
	add.s32 	%r42, %r78, 1;
	max.s32 	%r43, %r3, %r42;
	sub.s32 	%r4, %r43, %r78;
	and.b32  	%r5, %r4, 15;
	sub.s32 	%r44, %r78, %r43;
	setp.gt.u32 	%p3, %r44, -16;
	mov.f64 	%fd184, 0d0000000000000000;
	@%p3 bra 	$L__BB0_5;
	and.b32  	%r45, %r4, -16;
	neg.s32 	%r76, %r45;
	add.s64 	%rd5, %rd3, 64;
	add.s64 	%rd6, %rd2, 32;
	mov.f64 	%fd184, 0d0000000000000000;
$L__BB0_4:
	.pragma "nounroll";
	mul.wide.s32 	%rd22, %r78, 8;
	add.s64 	%rd23, %rd5, %rd22;
	mul.wide.s32 	%rd24, %r78, 4;
	add.s64 	%rd25, %rd6, %rd24;
	ld.global.f64 	%fd31, [%rd23+-64];
	ld.global.u32 	%r46, [%rd25+-32];
	mul.wide.s32 	%rd26, %r46, 8;
	add.s64 	%rd27, %rd1, %rd26;
	ld.global.f64 	%fd32, [%rd27];
	fma.rn.f64 	%fd33, %fd31, %fd32, %fd184;
	ld.global.f64 	%fd34, [%rd23+-56];
	ld.global.u32 	%r47, [%rd25+-28];
	mul.wide.s32 	%rd28, %r47, 8;
	add.s64 	%rd29, %rd1, %rd28;
	ld.global.f64 	%fd35, [%rd29];
	fma.rn.f64 	%fd36, %fd34, %fd35, %fd33;
	ld.global.f64 	%fd37, [%rd23+-48];
	ld.global.u32 	%r48, [%rd25+-24];
	mul.wide.s32 	%rd30, %r48, 8;
	add.s64 	%rd31, %rd1, %rd30;
	ld.global.f64 	%fd38, [%rd31];
	fma.rn.f64 	%fd39, %fd37, %fd38, %fd36;
	ld.global.f64 	%fd40, [%rd23+-40];
	ld.global.u32 	%r49, [%rd25+-20];
	mul.wide.s32 	%rd32, %r49, 8;
	add.s64 	%rd33, %rd1, %rd32;
	ld.global.f64 	%fd41, [%rd33];
	fma.rn.f64 	%fd42, %fd40, %fd41, %fd39;
	ld.global.f64 	%fd43, [%rd23+-32];
	ld.global.u32 	%r50, [%rd25+-16];
	mul.wide.s32 	%rd34, %r50, 8;
	add.s64 	%rd35, %rd1, %rd34;
	ld.global.f64 	%fd44, [%rd35];
	fma.rn.f64 	%fd45, %fd43, %fd44, %fd42;
	ld.global.f64 	%fd46, [%rd23+-24];
	ld.global.u32 	%r51, [%rd25+-12];
	mul.wide.s32 	%rd36, %r51, 8;
	add.s64 	%rd37, %rd1, %rd36;
	ld.global.f64 	%fd47, [%rd37];
	fma.rn.f64 	%fd48, %fd46, %fd47, %fd45;
	ld.global.f64 	%fd49, [%rd23+-16];
	ld.global.u32 	%r52, [%rd25+-8];
	mul.wide.s32 	%rd38, %r52, 8;
	add.s64 	%rd39, %rd1, %rd38;
	ld.global.f64 	%fd50, [%rd39];
	fma.rn.f64 	%fd51, %fd49, %fd50, %fd48;
	ld.global.f64 	%fd52, [%rd23+-8];
	ld.global.u32 	%r53, [%rd25+-4];
	mul.wide.s32 	%rd40, %r53, 8;
	add.s64 	%rd41, %rd1, %rd40;
	ld.global.f64 	%fd53, [%rd41];
	fma.rn.f64 	%fd54, %fd52, %fd53, %fd51;
	ld.global.f64 	%fd55, [%rd23];
	ld.global.u32 	%r54, [%rd25];
	mul.wide.s32 	%rd42, %r54, 8;
	add.s64 	%rd43, %rd1, %rd42;
	ld.global.f64 	%fd56, [%rd43];
	fma.rn.f64 	%fd57, %fd55, %fd56, %fd54;
	ld.global.f64 	%fd58, [%rd23+8];
	ld.global.u32 	%r55, [%rd25+4];
	mul.wide.s32 	%rd44, %r55, 8;
	add.s64 	%rd45, %rd1, %rd44;
	ld.global.f64 	%fd59, [%rd45];
	fma.rn.f64 	%fd60, %fd58, %fd59, %fd57;
	ld.global.f64 	%fd61, [%rd23+16];
	ld.global.u32 	%r56, [%rd25+8];
	mul.wide.s32 	%rd46, %r56, 8;
	add.s64 	%rd47, %rd1, %rd46;
	ld.global.f64 	%fd62, [%rd47];
	fma.rn.f64 	%fd63, %fd61, %fd62, %fd60;
	ld.global.f64 	%fd64, [%rd23+24];
	ld.global.u32 	%r57, [%rd25+12];
	mul.wide.s32 	%rd48, %r57, 8;
	add.s64 	%rd49, %rd1, %rd48;
	ld.global.f64 	%fd65, [%rd49];
	fma.rn.f64 	%fd66, %fd64, %fd65, %fd63;
	ld.global.f64 	%fd67, [%rd23+32];
	ld.global.u32 	%r58, [%rd25+16];
	mul.wide.s32 	%rd50, %r58, 8;
	add.s64 	%rd51, %rd1, %rd50;
	ld.global.f64 	%fd68, [%rd51];
	fma.rn.f64 	%fd69, %fd67, %fd68, %fd66;
	ld.global.f64 	%fd70, [%rd23+40];
	ld.global.u32 	%r59, [%rd25+20];
	mul.wide.s32 	%rd52, %r59, 8;
	add.s64 	%rd53, %rd1, %rd52;
	ld.global.f64 	%fd71, [%rd53];
	fma.rn.f64 	%fd72, %fd70, %fd71, %fd69;
	ld.global.f64 	%fd73, [%rd23+48];
	ld.global.u32 	%r60, [%rd25+24];
	mul.wide.s32 	%rd54, %r60, 8;
	add.s64 	%rd55, %rd1, %rd54;
	ld.global.f64 	%fd74, [%rd55];
	fma.rn.f64 	%fd75, %fd73, %fd74, %fd72;
	ld.global.f64 	%fd76, [%rd23+56];
	ld.global.u32 	%r61, [%rd25+28];
	mul.wide.s32 	%rd56, %r61, 8;
	add.s64 	%rd57, %rd1, %rd56;
	ld.global.f64 	%fd77, [%rd57];
	fma.rn.f64 	%fd184, %fd76, %fd77, %fd75;
	add.s32 	%r78, %r78, 16;
	add.s32 	%r76, %r76, 16;
	setp.ne.s32 	%p4, %r76, 0;
	@%p4 bra 	$L__BB0_4;
$L__BB0_5:
	setp.eq.s32 	%p5, %r5, 0;
	@%p5 bra 	$L__BB0_14;
	and.b32  	%r12, %r4, 7;
	setp.lt.u32 	%p6, %r5, 8;
	@%p6 bra 	$L__BB0_8;
	mul.wide.s32 	%rd58, %r78, 8;
	add.s64 	%rd59, %rd3, %rd58;
	ld.global.f64 	%fd79, [%rd59];
	mul.wide.s32 	%rd60, %r78, 4;
	add.s64 	%rd61, %rd2, %rd60;
	ld.global.u32 	%r62, [%rd61];
	mul.wide.s32 	%rd62, %r62, 8;
	add.s64 	%rd63, %rd1, %rd62;
	ld.global.f64 	%fd80, [%rd63];
	fma.rn.f64 	%fd81, %fd79, %fd80, %fd184;
	ld.global.f64 	%fd82, [%rd59+8];
	ld.global.u32 	%r63, [%rd61+4];
	mul.wide.s32 	%rd64, %r63, 8;
	add.s64 	%rd65, %rd1, %rd64;
	ld.global.f64 	%fd83, [%rd65];
	fma.rn.f64 	%fd84, %fd82, %fd83, %fd81;
	ld.global.f64 	%fd85, [%rd59+16];
	ld.global.u32 	%r64, [%rd61+8];
	mul.wide.s32 	%rd66, %r64, 8;
	add.s64 	%rd67, %rd1, %rd66;
	ld.global.f64 	%fd86, [%rd67];
	fma.rn.f64 	%fd87, %fd85, %fd86, %fd84;
	ld.global.f64 	%fd88, [%rd59+24];
	ld.global.u32 	%r65, [%rd61+12];
	mul.wide.s32 	%rd68, %r65, 8;
	add.s64 	%rd69, %rd1, %rd68;
	ld.global.f64 	%fd89, [%rd69];
	fma.rn.f64 	%fd90, %fd88, %fd89, %fd87;
	ld.global.f64 	%fd91, [%rd59+32];
	ld.global.u32 	%r66, [%rd61+16];
	mul.wide.s32 	%rd70, %r66, 8;
	add.s64 	%rd71, %rd1, %rd70;
	ld.global.f64 	%fd92, [%rd71];
	fma.rn.f64 	%fd93, %fd91, %fd92, %fd90;
	ld.global.f64 	%fd94, [%rd59+40];
	ld.global.u32 	%r67, [%rd61+20];
	mul.wide.s32 	%rd72, %r67, 8;
	add.s64 	%rd73, %rd1, %rd72;
	ld.global.f64 	%fd95, [%rd73];
	fma.rn.f64 	%fd96, %fd94, %fd95, %fd93;
	ld.global.f64 	%fd97, [%rd59+48];
	ld.global.u32 	%r68, [%rd61+24];
	mul.wide.s32 	%rd74, %r68, 8;
	add.s64 	%rd75, %rd1, %rd74;
	ld.global.f64 	%fd98, [%rd75];
	fma.rn.f64 	%fd99, %fd97, %fd98, %fd96;
	ld.global.f64 	%fd100, [%rd59+56];
	ld.global.u32 	%r69, [%rd61+28];
	mul.wide.s32 	%rd76, %r69, 8;
	add.s64 	%rd77, %rd1, %rd76;
	ld.global.f64 	%fd101, [%rd77];
	fma.rn.f64 	%fd184, %fd100, %fd101, %fd99;
	add.s32 	%r78, %r78, 8;
$L__BB0_8:
	setp.eq.s32 	%p7, %r12, 0;
	@%p7 bra 	$L__BB0_14;
	and.b32  	%r15, %r4, 3;
	setp.lt.u32 	%p8, %r12, 4;
	@%p8 bra 	$L__BB0_11;
	mul.wide.s32 	%rd78, %r78, 8;
	add.s64 	%rd79, %rd3, %rd78;
	ld.global.f64 	%fd103, [%rd79];
	mul.wide.s32 	%rd80, %r78, 4;
	add.s64 	%rd81, %rd2, %rd80;
	ld.global.u32 	%r70, [%rd81];
	mul.wide.s32 	%rd82, %r70, 8;
	add.s64 	%rd83, %rd1, %rd82;
	ld.global.f64 	%fd104, [%rd83];
	fma.rn.f64 	%fd105, %fd103, %fd104, %fd184;
	ld.global.f64 	%fd106, [%rd79+8];
	ld.global.u32 	%r71, [%rd81+4];
	mul.wide.s32 	%rd84, %r71, 8;
	add.s64 	%rd85, %rd1, %rd84;
	ld.global.f64 	%fd107, [%rd85];
	fma.rn.f64 	%fd108, %fd106, %fd107, %fd105;
	ld.global.f64 	%fd109, [%rd79+16];
	ld.global.u32 	%r72, [%rd81+8];
	mul.wide.s32 	%rd86, %r72, 8;
	add.s64 	%rd87, %rd1, %rd86;
	ld.global.f64 	%fd110, [%rd87];
	fma.rn.f64 	%fd111, %fd109, %fd110, %fd108;
	ld.global.f64 	%fd112, [%rd79+24];
	ld.global.u32 	%r73, [%rd81+12];
	mul.wide.s32 	%rd88, %r73, 8;
	add.s64 	%rd89, %rd1, %rd88;
	ld.global.f64 	%fd113, [%rd89];
	fma.rn.f64 	%fd184, %fd112, %fd113, %fd111;
	add.s32 	%r78, %r78, 4;
$L__BB0_11:
	setp.eq.s32 	%p9, %r15, 0;
	@%p9 bra 	$L__BB0_14;
	neg.s32 	%r81, %r15;
$L__BB0_13:
	.pragma "nounroll";
	mul.wide.s32 	%rd90, %r78, 4;
	add.s64 	%rd91, %rd2, %rd90;
	mul.wide.s32 	%rd92, %r78, 8;
	add.s64 	%rd93, %rd3, %rd92;
	ld.global.f64 	%fd114, [%rd93];
	ld.global.u32 	%r74, [%rd91];
	mul.wide.s32 	%rd94, %r74, 8;
	add.s64 	%rd95, %rd1, %rd94;
	ld.global.f64 	%fd115, [%rd95];
	fma.rn.f64 	%fd184, %fd114, %fd115, %fd184;
	add.s32 	%r78, %r78, 1;
	add.s32 	%r81, %r81, 1;
	setp.ne.s32 	%p10, %r81, 0;
	@%p10 bra 	$L__BB0_13;
$L__BB0_14:
	mul.wide.s32 	%rd96, %r1, 8;
	add.s64 	%rd97, %rd4, %rd96;
	st.global.f64 	[%rd97], %fd184;
$L__BB0_15:
	setp.ne.s32 	%p11, %r1, 0;
	@%p11 bra 	$L__BB0_30;
	setp.lt.s32 	%p12, %r38, 1;
	mov.f64 	%fd193, 0d0000000000000000;
	@%p12 bra 	$L__BB0_29;
	and.b32  	%r23, %r38, 15;
	setp.lt.u32 	%p13, %r38, 16;
	mov.f64 	%fd193, 0d0000000000000000;
	mov.b32 	%r85, 0;
	@%p13 bra 	$L__BB0_20;
	and.b32  	%r85, %r38, 2147483632;
	neg.s32 	%r83, %r85;
	add.s64 	%rd104, %rd4, 64;
	mov.f64 	%fd193, 0d0000000000000000;
$L__BB0_19:
	.pragma "nounroll";
	ld.global.f64 	%fd120, [%rd104+-64];
	add.f64 	%fd121, %fd193, %fd120;
	ld.global.f64 	%fd122, [%rd104+-56];
	add.f64 	%fd123, %fd121, %fd122;
	ld.global.f64 	%fd124, [%rd104+-48];
	add.f64 	%fd125, %fd123, %fd124;
	ld.global.f64 	%fd126, [%rd104+-40];
	add.f64 	%fd127, %fd125, %fd126;
	ld.global.f64 	%fd128, [%rd104+-32];
	add.f64 	%fd129, %fd127, %fd128;
	ld.global.f64 	%fd130, [%rd104+-24];
	add.f64 	%fd131, %fd129, %fd130;
	ld.global.f64 	%fd132, [%rd104+-16];
	add.f64 	%fd133, %fd131, %fd132;
	ld.global.f64 	%fd134, [%rd104+-8];
	add.f64 	%fd135, %fd133, %fd134;
	ld.global.f64 	%fd136, [%rd104];
	add.f64 	%fd137, %fd135, %fd136;
	ld.global.f64 	%fd138, [%rd104+8];
	add.f64 	%fd139, %fd137, %fd138;
	ld.global.f64 	%fd140, [%rd104+16];
	add.f64 	%fd141, %fd139, %fd140;
	ld.global.f64 	%fd142, [%rd104+24];
	add.f64 	%fd143, %fd141, %fd142;
	ld.global.f64 	%fd144, [%rd104+32];
	add.f64 	%fd145, %fd143, %fd144;
	ld.global.f64 	%fd146, [%rd104+40];
	add.f64 	%fd147, %fd145, %fd146;
	ld.global.f64 	%fd148, [%rd104+48];
	add.f64 	%fd149, %fd147, %fd148;
	ld.global.f64 	%fd150, [%rd104+56];
	add.f64 	%fd193, %fd149, %fd150;
	add.s32 	%r83, %r83, 16;
	add.s64 	%rd104, %rd104, 128;
	setp.ne.s32 	%p14, %r83, 0;
	@%p14 bra 	$L__BB0_19;
$L__BB0_20:
	setp.eq.s32 	%p15, %r23, 0;
	@%p15 bra 	$L__BB0_29;
	and.b32  	%r29, %r38, 7;
	setp.lt.u32 	%p16, %r23, 8;
	@%p16 bra 	$L__BB0_23;
	mul.wide.u32 	%rd98, %r85, 8;
	add.s64 	%rd99, %rd4, %rd98;
	ld.global.f64 	%fd152, [%rd99];
	add.f64 	%fd153, %fd193, %fd152;
	ld.global.f64 	%fd154, [%rd99+8];
	add.f64 	%fd155, %fd153, %fd154;
	ld.global.f64 	%fd156, [%rd99+16];
	add.f64 	%fd157, %fd155, %fd156;
	ld.global.f64 	%fd158, [%rd99+24];
	add.f64 	%fd159, %fd157, %fd158;
	ld.global.f64 	%fd160, [%rd99+32];
	add.f64 	%fd161, %fd159, %fd160;
	ld.global.f64 	%fd162, [%rd99+40];
	add.f64 	%fd163, %fd161, %fd162;
	ld.global.f64 	%fd164, [%rd99+48];
	add.f64 	%fd165, %fd163, %fd164;
	ld.global.f64 	%fd166, [%rd99+56];
	add.f64 	%fd193, %fd165, %fd166;
	add.s32 	%r85, %r85, 8;
$L__BB0_23:
	setp.eq.s32 	%p17, %r29, 0;
	@%p17 bra 	$L__BB0_29;
	and.b32  	%r32, %r38, 3;
	setp.lt.u32 	%p18, %r29, 4;
	@%p18 bra 	$L__BB0_26;
	mul.wide.u32 	%rd100, %r85, 8;
	add.s64 	%rd101, %rd4, %rd100;
	ld.global.f64 	%fd168, [%rd101];
	add.f64 	%fd169, %fd193, %fd168;
	ld.global.f64 	%fd170, [%rd101+8];
	add.f64 	%fd171, %fd169, %fd170;
	ld.global.f64 	%fd172, [%rd101+16];
	add.f64 	%fd173, %fd171, %fd172;
	ld.global.f64 	%fd174, [%rd101+24];
	add.f64 	%fd193, %fd173, %fd174;
	add.s32 	%r85, %r85, 4;
$L__BB0_26:
	setp.eq.s32 	%p19, %r32, 0;
	@%p19 bra 	$L__BB0_29;
	mul.wide.u32 	%rd102, %r85, 8;
	add.s64 	%rd105, %rd4, %rd102;
	neg.s32 	%r87, %r32;
$L__BB0_28:
	.pragma "nounroll";
	ld.global.f64 	%fd175, [%rd105];
	add.f64 	%fd193, %fd193, %fd175;
	add.s64 	%rd105, %rd105, 8;
	add.s32 	%r87, %r87, 1;
	setp.ne.s32 	%p20, %r87, 0;
	@%p20 bra 	$L__BB0_28;
$L__BB0_29:
	cvta.to.global.u64 	%rd103, %rd14;
	st.global.f64 	[%rd103], %fd193;
$L__BB0_30:
	ret;

}


// ===== COMPILED SASS (sm_100) =====

	.target	sm_100

	.elftype	@"ET_EXEC"


//--------------------- .note.nv.tkinfo           --------------------------
	.section	.note.nv.tkinfo,"",@"SHT_NOTE"
	.sectionflags	@"SHF_NOTE_NV_TKINFO"
	.tkinfo
        /*0018*/ 	.word	0x00000002
        /*0030*/ 	.string	""
        /*0030*/ 	.string	"ptxas"
        /*0030*/ 	.string	"Cuda compilation tools, release 13.0, V13.0.88"
        /*0030*/ 	.string	"Build cuda_13.0.r13.0/compiler.36424714_0"
        /*0030*/ 	.string	"-arch sm_100 -m 64 "



//--------------------- .note.nv.cuinfo           --------------------------
	.section	.note.nv.cuinfo,"",@"SHT_NOTE"
	.sectionflags	@"SHF_NOTE_NV_CUINFO"
        /*0018*/ 	.short	0x0002
        /*001a*/ 	.short	0x0064
        /*001c*/ 	.short	0x0082
	.zero		2


//--------------------- .nv.info                  --------------------------
	.section	.nv.info,"",@"SHT_CUDA_INFO"
	.align	4


	//----- nvinfo : EIATTR_REGCOUNT
	.align		4
        /*0000*/ 	.byte	0x04, 0x2f
        /*0002*/ 	.short	(.L_1 - .L_0)
	.align		4
.L_0:
        /*0004*/ 	.word	index@(_Z24csr_matvec_warps_per_rowiPiS_PdS0_S0_S0_)
        /*0008*/ 	.word	0x00000020


	//----- nvinfo : EIATTR_FRAME_SIZE
	.align		4
.L_1:
        /*000c*/ 	.byte	0x04, 0x11
        /*000e*/ 	.short	(.L_3 - .L_2)
	.align		4
.L_2:
        /*0010*/ 	.word	index@(_Z24csr_matvec_warps_per_rowiPiS_PdS0_S0_S0_)
        /*0014*/ 	.word	0x00000000


	//----- nvinfo : EIATTR_MIN_STACK_SIZE
	.align		4
.L_3:
        /*0018*/ 	.byte	0x04, 0x12
        /*001a*/ 	.short	(.L_5 - .L_4)
	.align		4
.L_4:
        /*001c*/ 	.word	index@(_Z24csr_matvec_warps_per_rowiPiS_PdS0_S0_S0_)
        /*0020*/ 	.word	0x00000000
.L_5:


//--------------------- .nv.compat                --------------------------
	.section	.nv.compat,"",@"SHT_CUDA_COMPAT_INFO"
	.align	4
        /*0000*/ 	.byte	0x02, 0x09, 0x00, 0x00, 0x02, 0x02, 0x01, 0x00, 0x02, 0x05, 0x05, 0x00, 0x03, 0x07, 0x01, 0x01
        /*0010*/ 	.byte	0x02, 0x03, 0x00, 0x00, 0x02, 0x06, 0x01, 0x00, 0x04, 0x0b, 0x08, 0x00, 0x01, 0x00, 0x00, 0x00
        /*0020*/ 	.byte	0x00, 0x00, 0x00, 0x00


//--------------------- .nv.info._Z24csr_matvec_warps_per_rowiPiS_PdS0_S0_S0_ --------------------------
	.section	.nv.info._Z24csr_matvec_warps_per_rowiPiS_PdS0_S0_S0_,"",@"SHT_CUDA_INFO"
	.sectionflags	@""
	.align	4


	//----- nvinfo : EIATTR_CUDA_API_VERSION
	.align		4
        /*0000*/ 	.byte	0x04, 0x37
        /*0002*/ 	.short	(.L_7 - .L_6)
.L_6:
        /*0004*/ 	.word	0x00000082


	//----- nvinfo : EIATTR_KPARAM_INFO
	.align		4
.L_7:
        /*0008*/ 	.byte	0x04, 0x17
        /*000a*/ 	.short	(.L_9 - .L_8)
.L_8:
        /*000c*/ 	.word	0x00000000
        /*0010*/ 	.short	0x0006
        /*0012*/ 	.short	0x0030
        /*0014*/ 	.byte	0x00, 0xf5, 0x21, 0x00


	//----- nvinfo : EIATTR_KPARAM_INFO
	.align		4
.L_9:
        /*0018*/ 	.byte	0x04, 0x17
        /*001a*/ 	.short	(.L_11 - .L_10)
.L_10:
        /*001c*/ 	.word	0x00000000
        /*0020*/ 	.short	0x0005
        /*0022*/ 	.short	0x0028
        /*0024*/ 	.byte	0x00, 0xf5, 0x21, 0x00


	//----- nvinfo : EIATTR_KPARAM_INFO
	.align		4
.L_11:
        /*0028*/ 	.byte	0x04, 0x17
        /*002a*/ 	.short	(.L_13 - .L_12)
.L_12:
        /*002c*/ 	.word	0x00000000
        /*0030*/ 	.short	0x0004
        /*0032*/ 	.short	0x0020
        /*0034*/ 	.byte	0x00, 0xf5, 0x21, 0x00


	//----- nvinfo : EIATTR_KPARAM_INFO
	.align		4
.L_13:
        /*0038*/ 	.byte	0x04, 0x17
        /*003a*/ 	.short	(.L_15 - .L_14)
.L_14:
        /*003c*/ 	.word	0x00000000
        /*0040*/ 	.short	0x0003
        /*0042*/ 	.short	0x0018
        /*0044*/ 	.byte	0x00, 0xf5, 0x21, 0x00


	//----- nvinfo : EIATTR_KPARAM_INFO
	.align		4
.L_15:
        /*0048*/ 	.byte	0x04, 0x17
        /*004a*/ 	.short	(.L_17 - .L_16)
.L_16:
        /*004c*/ 	.word	0x00000000
        /*0050*/ 	.short	0x0002
        /*0052*/ 	.short	0x0010
        /*0054*/ 	.byte	0x00, 0xf5, 0x21, 0x00


	//----- nvinfo : EIATTR_KPARAM_INFO
	.align		4
.L_17:
        /*0058*/ 	.byte	0x04, 0x17
        /*005a*/ 	.short	(.L_19 - .L_18)
.L_18:
        /*005c*/ 	.word	0x00000000
        /*0060*/ 	.short	0x0001
        /*0062*/ 	.short	0x0008
        /*0064*/ 	.byte	0x00, 0xf5, 0x21, 0x00


	//----- nvinfo : EIATTR_KPARAM_INFO
	.align		4
.L_19:
        /*0068*/ 	.byte	0x04, 0x17
        /*006a*/ 	.short	(.L_21 - .L_20)
.L_20:
        /*006c*/ 	.word	0x00000000
        /*0070*/ 	.short	0x0000
        /*0072*/ 	.short	0x0000
        /*0074*/ 	.byte	0x00, 0xf0, 0x11, 0x00


	//----- nvinfo : EIATTR_SPARSE_MMA_MASK
	.align		4
.L_21:
        /*0078*/ 	.byte	0x03, 0x50
        /*007a*/ 	.short	0x0000


	//----- nvinfo : EIATTR_MAXREG_COUNT
	.align		4
        /*007c*/ 	.byte	0x03, 0x1b
        /*007e*/ 	.short	0x00ff


	//----- nvinfo : EIATTR_MERCURY_ISA_VERSION
	.align		4
        /*0080*/ 	.byte	0x03, 0x5f
        /*0082*/ 	.short	0x0101


	//----- nvinfo : EIATTR_VRC_CTA_INIT_COUNT
	.align		4
        /*0084*/ 	.byte	0x02, 0x4a
	.zero		1
	.zero		1


	//----- nvinfo : EIATTR_EXIT_INSTR_OFFSETS
	.align		4
        /*0088*/ 	.byte	0x04, 0x1c
        /*008a*/ 	.short	(.L_23 - .L_22)


	//   ....[0]....
.L_22:
        /*008c*/ 	.word	0x00000e90


	//   ....[1]....
        /*0090*/ 	.word	0x000015a0


	//----- nvinfo : EIATTR_CRS_STACK_SIZE
	.align		4
.L_23:
        /*0094*/ 	.byte	0x04, 0x1e
        /*0096*/ 	.short	(.L_25 - .L_24)
.L_24:
        /*0098*/ 	.word	0x00000000


	//----- nvinfo : EIATTR_CBANK_PARAM_SIZE
	.align		4
.L_25:
        /*009c*/ 	.byte	0x03, 0x19
        /*009e*/ 	.short	0x0038


	//----- nvinfo : EIATTR_PARAM_CBANK
	.align		4
        /*00a0*/ 	.byte	0x04, 0x0a
        /*00a2*/ 	.short	(.L_27 - .L_26)
	.align		4
.L_26:
        /*00a4*/ 	.word	index@(.nv.constant0._Z24csr_matvec_warps_per_rowiPiS_PdS0_S0_S0_)
        /*00a8*/ 	.short	0x0380
        /*00aa*/ 	.short	0x0038


	//----- nvinfo : EIATTR_SW_WAR
	.align		4
.L_27:
        /*00ac*/ 	.byte	0x04, 0x36
        /*00ae*/ 	.short	(.L_29 - .L_28)
.L_28:
        /*00b0*/ 	.word	0x00000008
.L_29:


//--------------------- .nv.callgraph             --------------------------
	.section	.nv.callgraph,"",@"SHT_CUDA_CALLGRAPH"
	.align	4
	.sectionentsize	8
	.align		4
        /*0000*/ 	.word	0x00000000
	.align		4
        /*0004*/ 	.word	0xffffffff
	.align		4
        /*0008*/ 	.word	0x00000000
	.align		4
        /*000c*/ 	.word	0xfffffffe
	.align		4
        /*0010*/ 	.word	0x00000000
	.align		4
        /*0014*/ 	.word	0xfffffffd
	.align		4
        /*0018*/ 	.word	0x00000000
	.align		4
        /*001c*/ 	.word	0xfffffffc


//--------------------- .text._Z24csr_matvec_warps_per_rowiPiS_PdS0_S0_S0_ --------------------------
	.section	.text._Z24csr_matvec_warps_per_rowiPiS_PdS0_S0_S0_,"ax",@progbits
	.align	128
        .global         _Z24csr_matvec_warps_per_rowiPiS_PdS0_S0_S0_
        .type           _Z24csr_matvec_warps_per_rowiPiS_PdS0_S0_S0_,@function
        .size           _Z24csr_matvec_warps_per_rowiPiS_PdS0_S0_S0_,(.L_x_19 - _Z24csr_matvec_warps_per_rowiPiS_PdS0_S0_S0_)
        .other          _Z24csr_matvec_warps_per_rowiPiS_PdS0_S0_S0_,@"STO_CUDA_ENTRY STV_DEFAULT"
_Z24csr_matvec_warps_per_rowiPiS_PdS0_S0_S0_:
.text._Z24csr_matvec_warps_per_rowiPiS_PdS0_S0_S0_:
[----:B------:R-:W-:Y:S01]  /*0000*/  LDC R1, c[0x0][0x37c] ;  /* 0x0000df00ff017b82 */ /* 0x000fe20000000800 */
[----:B------:R-:W0:Y:S07]  /*0010*/  S2R R3, SR_TID.X ;  /* 0x0000000000037919 */ /* 0x000e2e0000002100 */
[----:B------:R-:W0:Y:S01]  /*0020*/  S2UR UR4, SR_CTAID.X ;  /* 0x00000000000479c3 */ /* 0x000e220000002500 */
[----:B------:R-:W1:Y:S01]  /*0030*/  LDCU UR9, c[0x0][0x380] ;  /* 0x00007000ff0977ac */ /* 0x000e620008000800 */
[----:B------:R-:W-:Y:S01]  /*0040*/  BSSY.RECONVERGENT B1, `(.L_x_0) ;  /* 0x00000e3000017945 */ /* 0x000fe20003800200 */
[----:B------:R-:W2:Y:S05]  /*0050*/  LDCU.64 UR10, c[0x0][0x358] ;  /* 0x00006b00ff0a77ac */ /* 0x000eaa0008000a00 */
[----:B------:R-:W0:Y:S02]  /*0060*/  LDC R0, c[0x0][0x360] ;  /* 0x0000d800ff007b82 */ /* 0x000e240000000800 */
[----:B0-----:R-:W-:-:S05]  /*0070*/  IMAD R0, R0, UR4, R3 ;  /* 0x0000000400007c24 */ /* 0x001fca000f8e0203 */
[----:B-1----:R-:W-:-:S13]  /*0080*/  ISETP.GE.AND P0, PT, R0, UR9, PT ;  /* 0x0000000900007c0c */ /* 0x002fda000bf06270 */
[----:B--2---:R-:W-:Y:S05]  /*0090*/  @P0 BRA `(.L_x_1) ;  /* 0x0000000c00740947 */ /* 0x004fea0003800000 */
[----:B------:R-:W0:Y:S02]  /*00a0*/  LDC.64 R2, c[0x0][0x388] ;  /* 0x0000e200ff027b82 */ /* 0x000e240000000a00 */
[----:B0-----:R-:W-:-:S05]  /*00b0*/  IMAD.WIDE R2, R0, 0x4, R2 ;  /* 0x0000000400027825 */ /* 0x001fca00078e0202 */
[----:B------:R-:W2:Y:S04]  /*00c0*/  LDG.E R4, desc[UR10][R2.64] ;  /* 0x0000000a02047981 */ /* 0x000ea8000c1e1900 */
[----:B------:R-:W2:Y:S01]  /*00d0*/  LDG.E R5, desc[UR10][R2.64+0x4] ;  /* 0x0000040a02057981 */ /* 0x000ea2000c1e1900 */
[----:B------:R-:W-:Y:S01]  /*00e0*/  BSSY.RECONVERGENT B0, `(.L_x_2) ;  /* 0x00000d5000007945 */ /* 0x000fe20003800200 */
[----:B------:R-:W-:Y:S02]  /*00f0*/  CS2R R26, SRZ ;  /* 0x00000000001a7805 */ /* 0x000fe4000001ff00 */
[----:B--2---:R-:W-:-:S13]  /*0100*/  ISETP.GE.AND P0, PT, R4, R5, PT ;  /* 0x000000050400720c */ /* 0x004fda0003f06270 */
[----:B------:R-:W-:Y:S05]  /*0110*/  @P0 BRA `(.L_x_3) ;  /* 0x0000000c00440947 */ /* 0x000fea0003800000 */
[----:B------:R-:W-:Y:S01]  /*0120*/  MOV R2, R4 ;  /* 0x0000000400027202 */ /* 0x000fe20000000f00 */
[----:B------:R-:W-:Y:S01]  /*0130*/  BSSY.RECONVERGENT B2, `(.L_x_4) ;  /* 0x0000069000027945 */ /* 0x000fe20003800200 */
[----:B------:R-:W-:Y:S02]  /*0140*/  CS2R R26, SRZ ;  /* 0x00000000001a7805 */ /* 0x000fe4000001ff00 */
[----:B------:R-:W-:-:S04]  /*0150*/  VIADDMNMX R5, R2, 0x1, R5, !PT ;  /* 0x0000000102057846 */ /* 0x000fc80007800105 */
[CC--:B------:R-:W-:Y:S02]  /*0160*/  IADD3 R3, PT, PT, R2.reuse, -R5.reuse, RZ ;  /* 0x8000000502037210 */ /* 0x0c0fe40007ffe0ff */
[----:B------:R-:W-:Y:S02]  /*0170*/  IADD3 R4, PT, PT, -R2, R5, RZ ;  /* 0x0000000502047210 */ /* 0x000fe40007ffe1ff */
[----:B------:R-:W-:Y:S02]  /*0180*/  ISETP.GT.U32.AND P1, PT, R3, -0x10, PT ;  /* 0xfffffff00300780c */ /* 0x000fe40003f24070 */
[----:B------:R-:W-:-:S04]  /*0190*/  LOP3.LUT R5, R4, 0xf, RZ, 0xc0, !PT ;  /* 0x0000000f04057812 */ /* 0x000fc800078ec0ff */
[----:B------:R-:W-:-:S07]  /*01a0*/  ISETP.NE.AND P0, PT, R5, RZ, PT ;  /* 0x000000ff0500720c */ /* 0x000fce0003f05270 */
[----:B------:R-:W-:Y:S06]  /*01b0*/  @P1 BRA `(.L_x_5) ;  /* 0x0000000400801947 */ /* 0x000fec0003800000 */
[----:B------:R-:W0:Y:S01]  /*01c0*/  LDC.64 R6, c[0x0][0x390] ;  /* 0x0000e400ff067b82 */ /* 0x000e220000000a00 */
[----:B------:R-:W-:Y:S02]  /*01d0*/  LOP3.LUT R3, R4, 0xfffffff0, RZ, 0xc0, !PT ;  /* 0xfffffff004037812 */ /* 0x000fe400078ec0ff */
[----:B------:R-:W-:-:S03]  /*01e0*/  CS2R R26, SRZ ;  /* 0x00000000001a7805 */ /* 0x000fc6000001ff00 */
[----:B------:R-:W-:Y:S02]  /*01f0*/  IMAD.MOV R3, RZ, RZ, -R3 ;  /* 0x000000ffff037224 */ /* 0x000fe400078e0a03 */
[----:B------:R-:W1:Y:S01]  /*0200*/  LDC.64 R8, c[0x0][0x398] ;  /* 0x0000e600ff087b82 */ /* 0x000e620000000a00 */
[----:B0-----:R-:W-:-:S04]  /*0210*/  IADD3 R6, P2, PT, R6, 0x20, RZ ;  /* 0x0000002006067810 */ /* 0x001fc80007f5e0ff */
[----:B------:R-:W-:Y:S02]  /*0220*/  IADD3.X R7, PT, PT, RZ, R7, RZ, P2, !PT ;  /* 0x00000007ff077210 */ /* 0x000fe400017fe4ff */
[----:B-1----:R-:W-:-:S04]  /*0230*/  IADD3 R8, P1, PT, R8, 0x40, RZ ;  /* 0x0000004008087810 */ /* 0x002fc80007f3e0ff */
[----:B------:R-:W-:-:S09]  /*0240*/  IADD3.X R9, PT, PT, RZ, R9, RZ, P1, !PT ;  /* 0x00000009ff097210 */ /* 0x000fd20000ffe4ff */
.L_x_6:
[C---:B------:R-:W-:Y:S01]  /*0250*/  IMAD.WIDE R28, R2.reuse, 0x4, R6 ;  /* 0x00000004021c7825 */ /* 0x040fe200078e0206 */
[----:B------:R-:W0:Y:S04]  /*0260*/  LDC.64 R12, c[0x0][0x3a0] ;  /* 0x0000e800ff0c7b82 */ /* 0x000e280000000a00 */
[----:B------:R-:W0:Y:S01]  /*0270*/  LDG.E R15, desc[UR10][R28.64+-0x20] ;  /* 0xffffe00a1c0f7981 */ /* 0x000e22000c1e1900 */
[----:B------:R-:W-:-:S03]  /*0280*/  IMAD.WIDE R10, R2, 0x8, R8 ;  /* 0x00000008020a7825 */ /* 0x000fc600078e0208 */
[----:B------:R-:W2:Y:S04]  /*0290*/  LDG.E R25, desc[UR10][R28.64+-0x1c] ;  /* 0xffffe40a1c197981 */ /* 0x000ea8000c1e1900 */
[----:B------:R-:W3:Y:S04]  /*02a0*/  LDG.E.64 R16, desc[UR10][R10.64+-0x40] ;  /* 0xffffc00a0a107981 */ /* 0x000ee8000c1e1b00 */
[----:B------:R-:W4:Y:S04]  /*02b0*/  LDG.E R19, desc[UR10][R28.64+-0x18] ;  /* 0xffffe80a1c137981 */ /* 0x000f28000c1e1900 */
[----:B------:R-:W5:Y:S04]  /*02c0*/  LDG.E.64 R22, desc[UR10][R10.64+-0x38] ;  /* 0xffffc80a0a167981 */ /* 0x000f68000c1e1b00 */
[----:B------:R-:W5:Y:S01]  /*02d0*/  LDG.E.64 R20, desc[UR10][R10.64+-0x30] ;  /* 0xffffd00a0a147981 */ /* 0x000f62000c1e1b00 */
[----:B0-----:R-:W-:-:S06]  /*02e0*/  IMAD.WIDE R14, R15, 0x8, R12 ;  /* 0x000000080f0e7825 */ /* 0x001fcc00078e020c */
[----:B------:R-:W3:Y:S01]  /*02f0*/  LDG.E.64 R14, desc[UR10][R14.64] ;  /* 0x0000000a0e0e7981 */ /* 0x000ee2000c1e1b00 */
[----:B--2---:R-:W-:-:S04]  /*0300*/  IMAD.WIDE R24, R25, 0x8, R12 ;  /* 0x0000000819187825 */ /* 0x004fc800078e020c */
[----:B----4-:R-:W-:-:S06]  /*0310*/  IMAD.WIDE R18, R19, 0x8, R12 ;  /* 0x0000000813127825 */ /* 0x010fcc00078e020c */
[----:B------:R-:W2:Y:S01]  /*0320*/  LDG.E.64 R18, desc[UR10][R18.64] ;  /* 0x0000000a12127981 */ /* 0x000ea2000c1e1b00 */
[----:B---3--:R-:W-:-:S03]  /*0330*/  DFMA R26, R16, R14, R26 ;  /* 0x0000000e101a722b */ /* 0x008fc6000000001a */
[----:B------:R-:W5:Y:S04]  /*0340*/  LDG.E.64 R14, desc[UR10][R24.64] ;  /* 0x0000000a180e7981 */ /* 0x000f68000c1e1b00 */
[----:B------:R-:W3:Y:S04]  /*0350*/  LDG.E R17, desc[UR10][R28.64+-0x14] ;  /* 0xffffec0a1c117981 */ /* 0x000ee8000c1e1900 */
[----:B------:R-:W4:Y:S01]  /*0360*/  LDG.E R25, desc[UR10][R28.64+-0xc] ;  /* 0xfffff40a1c197981 */ /* 0x000f22000c1e1900 */
[----:B-----5:R-:W-:-:S03]  /*0370*/  DFMA R22, R22, R14, R26 ;  /* 0x0000000e1616722b */ /* 0x020fc6000000001a */
[----:B------:R-:W5:Y:S01]  /*0380*/  LDG.E R15, desc[UR10][R28.64+-0x10] ;  /* 0xfffff00a1c0f7981 */ /* 0x000f62000c1e1900 */
[----:B---3--:R-:W-:-:S03]  /*0390*/  IMAD.WIDE R16, R17, 0x8, R12 ;  /* 0x0000000811107825 */ /* 0x008fc600078e020c */
[----:B------:R-:W3:Y:S01]  /*03a0*/  LDG.E R27, desc[UR10][R28.64+-0x8] ;  /* 0xfffff80a1c1b7981 */ /* 0x000ee2000c1e1900 */
[----:B--2---:R-:W-:-:S03]  /*03b0*/  DFMA R18, R20, R18, R22 ;  /* 0x000000121412722b */ /* 0x004fc60000000016 */
[----:B------:R-:W2:Y:S04]  /*03c0*/  LDG.E.64 R22, desc[UR10][R10.64+-0x28] ;  /* 0xffffd80a0a167981 */ /* 0x000ea8000c1e1b00 */
[----:B------:R-:W2:Y:S01]  /*03d0*/  LDG.E.64 R16, desc[UR10][R16.64] ;  /* 0x0000000a10107981 */ /* 0x000ea2000c1e1b00 */
[----:B----4-:R-:W-:-:S05]  /*03e0*/  IMAD.WIDE R24, R25, 0x8, R12 ;  /* 0x0000000819187825 */ /* 0x010fca00078e020c */
[----:B------:R-:W4:Y:S04]  /*03f0*/  LDG.E.64 R20, desc[UR10][R24.64] ;  /* 0x0000000a18147981 */ /* 0x000f28000c1e1b00 */
[----:B------:R-:W4:Y:S01]  /*0400*/  LDG.E R25, desc[UR10][R28.64+0x4] ;  /* 0x0000040a1c197981 */ /* 0x000f22000c1e1900 */
[----:B-----5:R-:W-:-:S06]  /*0410*/  IMAD.WIDE R14, R15, 0x8, R12 ;  /* 0x000000080f0e7825 */ /* 0x020fcc00078e020c */
[----:B------:R-:W5:Y:S01]  /*0420*/  LDG.E.64 R14, desc[UR10][R14.64] ;  /* 0x0000000a0e0e7981 */ /* 0x000f62000c1e1b00 */
[----:B--2---:R-:W-:-:S03]  /*0430*/  DFMA R22, R22, R16, R18 ;  /* 0x000000101616722b */ /* 0x004fc60000000012 */
[----:B------:R-:W5:Y:S04]  /*0440*/  LDG.E.64 R18, desc[UR10][R10.64+-0x20] ;  /* 0xffffe00a0a127981 */ /* 0x000f68000c1e1b00 */
[----:B------:R-:W4:Y:S01]  /*0450*/  LDG.E.64 R16, desc[UR10][R10.64+-0x18] ;  /* 0xffffe80a0a107981 */ /* 0x000f22000c1e1b00 */
[----:B---3--:R-:W-:Y:S01]  /*0460*/  IMAD.WIDE R26, R27, 0x8, R12 ;  /* 0x000000081b1a7825 */ /* 0x008fe200078e020c */
[----:B-----5:R-:W-:Y:S02]  /*0470*/  DFMA R18, R18, R14, R22 ;  /* 0x0000000e1212722b */ /* 0x020fe40000000016 */
[----:B------:R-:W2:Y:S04]  /*0480*/  LDG.E R15, desc[UR10][R28.64+-0x4] ;  /* 0xfffffc0a1c0f7981 */ /* 0x000ea8000c1e1900 */
[----:B------:R-:W3:Y:S02]  /*0490*/  LDG.E.64 R22, desc[UR10][R10.64+-0x10] ;  /* 0xfffff00a0a167981 */ /* 0x000ee4000c1e1b00 */
[----:B----4-:R-:W-:-:S02]  /*04a0*/  DFMA R20, R16, R20, R18 ;  /* 0x000000141014722b */ /* 0x010fc40000000012 */
[----:B------:R-:W3:Y:S04]  /*04b0*/  LDG.E.64 R16, desc[UR10][R26.64] ;  /* 0x0000000a1a107981 */ /* 0x000ee8000c1e1b00 */
[----:B------:R-:W4:Y:S04]  /*04c0*/  LDG.E R19, desc[UR10][R28.64] ;  /* 0x0000000a1c137981 */ /* 0x000f28000c1e1900 */
[----:B------:R-:W5:Y:S01]  /*04d0*/  LDG.E R27, desc[UR10][R28.64+0x8] ;  /* 0x0000080a1c1b7981 */ /* 0x000f62000c1e1900 */
[----:B--2---:R-:W-:Y:S01]  /*04e0*/  IMAD.WIDE R14, R15, 0x8, R12 ;  /* 0x000000080f0e7825 */ /* 0x004fe200078e020c */
[----:B---3--:R-:W-:-:S02]  /*04f0*/  DFMA R22, R22, R16, R20 ;  /* 0x000000101616722b */ /* 0x008fc40000000014 */
[----:B------:R-:W2:Y:S04]  /*0500*/  LDG.E.64 R20, desc[UR10][R10.64+-0x8] ;  /* 0xfffff80a0a147981 */ /* 0x000ea8000c1e1b00 */
[----:B------:R-:W2:Y:S01]  /*0510*/  LDG.E.64 R16, desc[UR10][R14.64] ;  /* 0x0000000a0e107981 */ /* 0x000ea2000c1e1b00 */
[----:B----4-:R-:W-:-:S06]  /*0520*/  IMAD.WIDE R18, R19, 0x8, R12 ;  /* 0x0000000813127825 */ /* 0x010fcc00078e020c */
[----:B------:R-:W3:Y:S04]  /*0530*/  LDG.E.64 R18, desc[UR10][R18.64] ;  /* 0x0000000a12127981 */ /* 0x000ee8000c1e1b00 */
[----:B------:R-:W3:Y:S01]  /*0540*/  LDG.E.64 R14, desc[UR10][R10.64] ;  /* 0x0000000a0a0e7981 */ /* 0x000ee2000c1e1b00 */
[----:B--2---:R-:W-:Y:S01]  /*0550*/  DFMA R20, R20, R16, R22 ;  /* 0x000000101414722b */ /* 0x004fe20000000016 */
[--C-:B------:R-:W-:Y:S02]  /*0560*/  IMAD.WIDE R16, R25, 0x8, R12.reuse ;  /* 0x0000000819107825 */ /* 0x100fe400078e020c */
[----:B------:R-:W2:Y:S02]  /*0570*/  LDG.E.64 R22, desc[UR10][R10.64+0x18] ;  /* 0x0000180a0a167981 */ /* 0x000ea4000c1e1b00 */
[----:B-----5:R-:W-:-:S02]  /*0580*/  IMAD.WIDE R26, R27, 0x8, R12 ;  /* 0x000000081b1a7825 */ /* 0x020fc400078e020c */
[----:B------:R-:W4:Y:S01]  /*0590*/  LDG.E R25, desc[UR10][R28.64+0x10] ;  /* 0x0000100a1c197981 */ /* 0x000f22000c1e1900 */
[----:B---3--:R-:W-:-:S03]  /*05a0*/  DFMA R18, R14, R18, R20 ;  /* 0x000000120e12722b */ /* 0x008fc60000000014 */
[----:B------:R-:W3:Y:S04]  /*05b0*/  LDG.E.64 R16, desc[UR10][R16.64] ;  /* 0x0000000a10107981 */ /* 0x000ee8000c1e1b00 */
[----:B------:R-:W3:Y:S04]  /*05c0*/  LDG.E.64 R20, desc[UR10][R10.64+0x8] ;  /* 0x0000080a0a147981 */ /* 0x000ee8000c1e1b00 */
[----:B------:R-:W5:Y:S01]  /*05d0*/  LDG.E R15, desc[UR10][R28.64+0xc] ;  /* 0x00000c0a1c0f7981 */ /* 0x000f62000c1e1900 */
[----:B---3--:R-:W-:-:S03]  /*05e0*/  DFMA R20, R20, R16, R18 ;  /* 0x000000101414722b */ /* 0x008fc60000000012 */
[----:B------:R-:W3:Y:S01]  /*05f0*/  LDG.E.64 R18, desc[UR10][R10.64+0x10] ;  /* 0x0000100a0a127981 */ /* 0x000ee2000c1e1b00 */
[----:B-----5:R-:W-:-:S03]  /*0600*/  IMAD.WIDE R14, R15, 0x8, R12 ;  /* 0x000000080f0e7825 */ /* 0x020fc600078e020c */
[----:B------:R-:W3:Y:S04]  /*0610*/  LDG.E.64 R16, desc[UR10][R26.64] ;  /* 0x0000000a1a107981 */ /* 0x000ee8000c1e1b00 */
[----:B------:R-:W2:Y:S04]  /*0620*/  LDG.E.64 R14, desc[UR10][R14.64] ;  /* 0x0000000a0e0e7981 */ /* 0x000ea8000c1e1b00 */
[----:B------:R-:W5:Y:S01]  /*0630*/  LDG.E R27, desc[UR10][R28.64+0x18] ;  /* 0x0000180a1c1b7981 */ /* 0x000f62000c1e1900 */
[----:B---3--:R-:W-:-:S03]  /*0640*/  DFMA R18, R18, R16, R20 ;  /* 0x000000101212722b */ /* 0x008fc60000000014 */
[----:B------:R-:W3:Y:S01]  /*0650*/  LDG.E R21, desc[UR10][R28.64+0x14] ;  /* 0x0000140a1c157981 */ /* 0x000ee2000c1e1900 */
[----:B----4-:R-:W-:-:S03]  /*0660*/  IMAD.WIDE R16, R25, 0x8, R12 ;  /* 0x0000000819107825 */ /* 0x010fc600078e020c */
[----:B------:R-:W4:Y:S01]  /*0670*/  LDG.E R25, desc[UR10][R28.64+0x1c] ;  /* 0x00001c0a1c197981 */ /* 0x000f22000c1e1900 */
[----:B--2---:R-:W-:-:S03]  /*0680*/  DFMA R22, R22, R14, R18 ;  /* 0x0000000e1616722b */ /* 0x004fc60000000012 */
[----:B------:R-:W2:Y:S04]  /*0690*/  LDG.E.64 R14, desc[UR10][R10.64+0x20] ;  /* 0x0000200a0a0e7981 */ /* 0x000ea8000c1e1b00 */
[----:B------:R-:W2:Y:S04]  /*06a0*/  LDG.E.64 R16, desc[UR10][R16.64] ;  /* 0x0000000a10107981 */ /* 0x000ea8000c1e1b00 */
[----:B------:R-:W4:Y:S01]  /*06b0*/  LDG.E.64 R18, desc[UR10][R10.64+0x28] ;  /* 0x0000280a0a127981 */ /* 0x000f22000c1e1b00 */
[----:B---3--:R-:W-:-:S06]  /*06c0*/  IMAD.WIDE R20, R21, 0x8, R12 ;  /* 0x0000000815147825 */ /* 0x008fcc00078e020c */
[----:B------:R-:W3:Y:S01]  /*06d0*/  LDG.E.64 R20, desc[UR10][R20.64] ;  /* 0x0000000a14147981 */ /* 0x000ee2000c1e1b00 */
[----:B--2---:R-:W-:Y:S01]  /*06e0*/  DFMA R14, R14, R16, R22 ;  /* 0x000000100e0e722b */ /* 0x004fe20000000016 */
[--C-:B-----5:R-:W-:Y:S02]  /*06f0*/  IMAD.WIDE R22, R27, 0x8, R12.reuse ;  /* 0x000000081b167825 */ /* 0x120fe400078e020c */
[----:B------:R-:W2:Y:S02]  /*0700*/  LDG.E.64 R16, desc[UR10][R10.64+0x30] ;  /* 0x0000300a0a107981 */ /* 0x000ea4000c1e1b00 */
[----:B----4-:R-:W-:Y:S02]  /*0710*/  IMAD.WIDE R12, R25, 0x8, R12 ;  /* 0x00000008190c7825 */ /* 0x010fe400078e020c */
[----:B------:R-:W4:Y:S04]  /*0720*/  LDG.E.64 R26, desc[UR10][R10.64+0x38] ;  /* 0x0000380a0a1a7981 */ /* 0x000f28000c1e1b00 */
[----:B------:R-:W2:Y:S04]  /*0730*/  LDG.E.64 R22, desc[UR10][R22.64] ;  /* 0x0000000a16167981 */ /* 0x000ea8000c1e1b00 */
[----:B------:R-:W4:Y:S01]  /*0740*/  LDG.E.64 R12, desc[UR10][R12.64] ;  /* 0x0000000a0c0c7981 */ /* 0x000f22000c1e1b00 */
[----:B------:R-:W-:-:S04]  /*0750*/  IADD3 R3, PT, PT, R3, 0x10, RZ ;  /* 0x0000001003037810 */ /* 0x000fc80007ffe0ff */
[----:B------:R-:W-:Y:S02]  /*0760*/  ISETP.NE.AND P1, PT, R3, RZ, PT ;  /* 0x000000ff0300720c */ /* 0x000fe40003f25270 */
[----:B------:R-:W-:Y:S01]  /*0770*/  IADD3 R2, PT, PT, R2, 0x10, RZ ;  /* 0x0000001002027810 */ /* 0x000fe20007ffe0ff */
[----:B---3--:R-:W-:-:S08]  /*0780*/  DFMA R14, R18, R20, R14 ;  /* 0x00000014120e722b */ /* 0x008fd0000000000e */
[----:B--2---:R-:W-:-:S08]  /*0790*/  DFMA R14, R16, R22, R14 ;  /* 0x00000016100e722b */ /* 0x004fd0000000000e */
[----:B----4-:R-:W-:Y:S01]  /*07a0*/  DFMA R26, R26, R12, R14 ;  /* 0x0000000c1a1a722b */ /* 0x010fe2000000000e */
[----:B------:R-:W-:Y:S10]  /*07b0*/  @P1 BRA `(.L_x_6) ;  /* 0xfffffff800a41947 */ /* 0x000ff4000383ffff */
.L_x_5:
[----:B------:R-:W-:Y:S05]  /*07c0*/  BSYNC.RECONVERGENT B2 ;  /* 0x0000000000027941 */ /* 0x000fea0003800200 */
.L_x_4:
[----:B------:R-:W-:Y:S05]  /*07d0*/  @!P0 BRA `(.L_x_3) ;  /* 0x0000000400948947 */ /* 0x000fea0003800000 */
[----:B------:R-:W-:Y:S01]  /*07e0*/  ISETP.GE.U32.AND P0, PT, R5, 0x8, PT ;  /* 0x000000080500780c */ /* 0x000fe20003f06070 */
[----:B------:R-:W-:Y:S01]  /*07f0*/  BSSY.RECONVERGENT B2, `(.L_x_7) ;  /* 0x0000032000027945 */ /* 0x000fe20003800200 */
[----:B------:R-:W-:-:S04]  /*0800*/  LOP3.LUT R3, R4, 0x7, RZ, 0xc0, !PT ;  /* 0x0000000704037812 */ /* 0x000fc800078ec0ff */
[----:B------:R-:W-:-:S07]  /*0810*/  ISETP.NE.AND P1, PT, R3, RZ, PT ;  /* 0x000000ff0300720c */ /* 0x000fce0003f25270 */
[----:B------:R-:W-:Y:S06]  /*0820*/  @!P0 BRA `(.L_x_8) ;  /* 0x0000000000b88947 */ /* 0x000fec0003800000 */
[----:B------:R-:W0:Y:S08]  /*0830*/  LDC.64 R28, c[0x0][0x390] ;  /* 0x0000e400ff1c7b82 */ /* 0x000e300000000a00 */
[----:B------:R-:W1:Y:S08]  /*0840*/  LDC.64 R6, c[0x0][0x398] ;  /* 0x0000e600ff067b82 */ /* 0x000e700000000a00 */
[----:B------:R-:W2:Y:S01]  /*0850*/  LDC.64 R8, c[0x0][0x3a0] ;  /* 0x0000e800ff087b82 */ /* 0x000ea20000000a00 */
[----:B0-----:R-:W-:-:S05]  /*0860*/  IMAD.WIDE R28, R2, 0x4, R28 ;  /* 0x00000004021c7825 */ /* 0x001fca00078e021c */
[----:B------:R-:W2:Y:S04]  /*0870*/  LDG.E R25, desc[UR10][R28.64] ;  /* 0x0000000a1c197981 */ /* 0x000ea8000c1e1900 */
[----:B------:R-:W3:Y:S01]  /*0880*/  LDG.E R23, desc[UR10][R28.64+0x4] ;  /* 0x0000040a1c177981 */ /* 0x000ee2000c1e1900 */
[----:B-1----:R-:W-:-:S03]  /*0890*/  IMAD.WIDE R6, R2, 0x8, R6 ;  /* 0x0000000802067825 */ /* 0x002fc600078e0206 */
[----:B------:R-:W4:Y:S04]  /*08a0*/  LDG.E R21, desc[UR10][R28.64+0x8] ;  /* 0x0000080a1c157981 */ /* 0x000f28000c1e1900 */
[----:B------:R-:W5:Y:S04]  /*08b0*/  LDG.E.64 R16, desc[UR10][R6.64] ;  /* 0x0000000a06107981 */ /* 0x000f68000c1e1b00 */
[----:B------:R-:W5:Y:S04]  /*08c0*/  LDG.E R11, desc[UR10][R28.64+0xc] ;  /* 0x00000c0a1c0b7981 */ /* 0x000f68000c1e1900 */
[----:B------:R-:W5:Y:S04]  /*08d0*/  LDG.E.64 R12, desc[UR10][R6.64+0x8] ;  /* 0x0000080a060c7981 */ /* 0x000f68000c1e1b00 */
[----:B------:R-:W5:Y:S04]  /*08e0*/  LDG.E R15, desc[UR10][R28.64+0x10] ;  /* 0x0000100a1c0f7981 */ /* 0x000f68000c1e1900 */
[----:B------:R-:W5:Y:S01]  /*08f0*/  LDG.E R5, desc[UR10][R28.64+0x1c] ;  /* 0x00001c0a1c057981 */ /* 0x000f62000c1e1900 */
[----:B--2---:R-:W-:-:S05]  /*0900*/  IMAD.WIDE R24, R25, 0x8, R8 ;  /* 0x0000000819187825 */ /* 0x004fca00078e0208 */
[----:B------:R-:W2:Y:S01]  /*0910*/  LDG.E.64 R18, desc[UR10][R24.64] ;  /* 0x0000000a18127981 */ /* 0x000ea2000c1e1b00 */
[----:B---3--:R-:W-:-:S06]  /*0920*/  IMAD.WIDE R22, R23, 0x8, R8 ;  /* 0x0000000817167825 */ /* 0x008fcc00078e0208 */
[----:B------:R-:W3:Y:S01]  /*0930*/  LDG.E.64 R22, desc[UR10][R22.64] ;  /* 0x0000000a16167981 */ /* 0x000ee2000c1e1b00 */
[----:B----4-:R-:W-:-:S03]  /*0940*/  IMAD.WIDE R20, R21, 0x8, R8 ;  /* 0x0000000815147825 */ /* 0x010fc600078e0208 */
[----:B------:R-:W4:Y:S04]  /*0950*/  LDG.E R25, desc[UR10][R28.64+0x18] ;  /* 0x0000180a1c197981 */ /* 0x000f28000c1e1900 */
[----:B------:R-:W4:Y:S01]  /*0960*/  LDG.E.64 R20, desc[UR10][R20.64] ;  /* 0x0000000a14147981 */ /* 0x000f22000c1e1b00 */
[----:B-----5:R-:W-:-:S06]  /*0970*/  IMAD.WIDE R10, R11, 0x8, R8 ;  /* 0x000000080b0a7825 */ /* 0x020fcc00078e0208 */
[----:B------:R-:W5:Y:S01]  /*0980*/  LDG.E.64 R10, desc[UR10][R10.64] ;  /* 0x0000000a0a0a7981 */ /* 0x000f62000c1e1b00 */
[----:B--2---:R-:W-:-:S03]  /*0990*/  DFMA R16, R16, R18, R26 ;  /* 0x000000121010722b */ /* 0x004fc6000000001a */
[----:B------:R-:W2:Y:S04]  /*09a0*/  LDG.E.64 R18, desc[UR10][R6.64+0x10] ;  /* 0x0000100a06127981 */ /* 0x000ea8000c1e1b00 */
[----:B------:R-:W5:Y:S01]  /*09b0*/  LDG.E R27, desc[UR10][R28.64+0x14] ;  /* 0x0000140a1c1b7981 */ /* 0x000f62000c1e1900 */
[----:B---3--:R-:W-:-:S03]  /*09c0*/  DFMA R22, R12, R22, R16 ;  /* 0x000000160c16722b */ /* 0x008fc60000000010 */
[----:B------:R-:W3:Y:S01]  /*09d0*/  LDG.E.64 R12, desc[UR10][R6.64+0x18] ;  /* 0x0000180a060c7981 */ /* 0x000ee2000c1e1b00 */
[----:B------:R-:W-:-:S03]  /*09e0*/  IMAD.WIDE R14, R15, 0x8, R8 ;  /* 0x000000080f0e7825 */ /* 0x000fc600078e0208 */
[----:B------:R-:W3:Y:S04]  /*09f0*/  LDG.E.64 R16, desc[UR10][R6.64+0x20] ;  /* 0x0000200a06107981 */ /* 0x000ee8000c1e1b00 */
[----:B------:R-:W3:Y:S01]  /*0a00*/  LDG.E.64 R14, desc[UR10][R14.64] ;  /* 0x0000000a0e0e7981 */ /* 0x000ee2000c1e1b00 */
[----:B----4-:R-:W-:-:S06]  /*0a10*/  IMAD.WIDE R24, R25, 0x8, R8 ;  /* 0x0000000819187825 */ /* 0x010fcc00078e0208 */
[----:B------:R-:W4:Y:S01]  /*0a20*/  LDG.E.64 R24, desc[UR10][R24.64] ;  /* 0x0000000a18187981 */ /* 0x000f22000c1e1b00 */
[----:B--2---:R-:W-:-:S03]  /*0a30*/  DFMA R18, R18, R20, R22 ;  /* 0x000000141212722b */ /* 0x004fc60000000016 */
[----:B------:R-:W2:Y:S01]  /*0a40*/  LDG.E.64 R20, desc[UR10][R6.64+0x28] ;  /* 0x0000280a06147981 */ /* 0x000ea2000c1e1b00 */
[----:B-----5:R-:W-:-:S03]  /*0a50*/  IMAD.WIDE R22, R27, 0x8, R8 ;  /* 0x000000081b167825 */ /* 0x020fc600078e0208 */
[----:B------:R-:W5:Y:S04]  /*0a60*/  LDG.E.64 R26, desc[UR10][R6.64+0x38] ;  /* 0x0000380a061a7981 */ /* 0x000f68000c1e1b00 */
[----:B------:R-:W2:Y:S01]  /*0a70*/  LDG.E.64 R22, desc[UR10][R22.64] ;  /* 0x0000000a16167981 */ /* 0x000ea2000c1e1b00 */
[----:B---3--:R-:W-:Y:S01]  /*0a80*/  DFMA R12, R12, R10, R18 ;  /* 0x0000000a0c0c722b */ /* 0x008fe20000000012 */
[----:B------:R-:W-:Y:S02]  /*0a90*/  IMAD.WIDE R8, R5, 0x8, R8 ;  /* 0x0000000805087825 */ /* 0x000fe400078e0208 */
[----:B------:R-:W4:Y:S04]  /*0aa0*/  LDG.E.64 R10, desc[UR10][R6.64+0x30] ;  /* 0x0000300a060a7981 */ /* 0x000f28000c1e1b00 */
[----:B------:R-:W5:Y:S01]  /*0ab0*/  LDG.E.64 R8, desc[UR10][R8.64] ;  /* 0x0000000a08087981 */ /* 0x000f62000c1e1b00 */
[----:B------:R-:W-:Y:S01]  /*0ac0*/  DFMA R12, R16, R14, R12 ;  /* 0x0000000e100c722b */ /* 0x000fe2000000000c */
[----:B------:R-:W-:-:S07]  /*0ad0*/  IADD3 R2, PT, PT, R2, 0x8, RZ ;  /* 0x0000000802027810 */ /* 0x000fce0007ffe0ff */
[----:B--2---:R-:W-:-:S08]  /*0ae0*/  DFMA R12, R20, R22, R12 ;  /* 0x00000016140c722b */ /* 0x004fd0000000000c */
[----:B----4-:R-:W-:-:S08]  /*0af0*/  DFMA R10, R10, R24, R12 ;  /* 0x000000180a0a722b */ /* 0x010fd0000000000c */
[----:B-----5:R-:W-:-:S11]  /*0b00*/  DFMA R26, R26, R8, R10 ;  /* 0x000000081a1a722b */ /* 0x020fd6000000000a */
.L_x_8:
[----:B------:R-:W-:Y:S05]  /*0b10*/  BSYNC.RECONVERGENT B2 ;  /* 0x0000000000027941 */ /* 0x000fea0003800200 */
.L_x_7:
        /* <DEDUP_REMOVED lines=10> */
[----:B------:R-:W1:Y:S04]  /*0bc0*/  LDG.E R15, desc[UR10][R4.64] ;  /* 0x0000000a040f7981 */ /* 0x000e68000c1e1900 */
[----:B------:R-:W3:Y:S04]  /*0bd0*/  LDG.E R11, desc[UR10][R4.64+0x4] ;  /* 0x0000040a040b7981 */ /* 0x000ee8000c1e1900 */
[----:B------:R-:W4:Y:S04]  /*0be0*/  LDG.E R7, desc[UR10][R4.64+0x8] ;  /* 0x0000080a04077981 */ /* 0x000f28000c1e1900 */
[----:B------:R-:W5:Y:S01]  /*0bf0*/  LDG.E R3, desc[UR10][R4.64+0xc] ;  /* 0x00000c0a04037981 */ /* 0x000f62000c1e1900 */
[----:B--2---:R-:W-:-:S05]  /*0c00*/  IMAD.WIDE R20, R2, 0x8, R20 ;  /* 0x0000000802147825 */ /* 0x004fca00078e0214 */
[----:B------:R-:W2:Y:S04]  /*0c10*/  LDG.E.64 R12, desc[UR10][R20.64] ;  /* 0x0000000a140c7981 */ /* 0x000ea8000c1e1b00 */
[----:B------:R-:W2:Y:S04]  /*0c20*/  LDG.E.64 R8, desc[UR10][R20.64+0x8] ;  /* 0x0000080a14087981 */ /* 0x000ea8000c1e1b00 */
[----:B------:R-:W2:Y:S01]  /*0c30*/  LDG.E.64 R4, desc[UR10][R20.64+0x10] ;  /* 0x0000100a14047981 */ /* 0x000ea2000c1e1b00 */
[----:B-1----:R-:W-:-:S04]  /*0c40*/  IMAD.WIDE R14, R15, 0x8, R18 ;  /* 0x000000080f0e7825 */ /* 0x002fc800078e0212 */
[--C-:B---3--:R-:W-:Y:S02]  /*0c50*/  IMAD.WIDE R10, R11, 0x8, R18.reuse ;  /* 0x000000080b0a7825 */ /* 0x108fe400078e0212 */
[----:B------:R-:W2:Y:S02]  /*0c60*/  LDG.E.64 R14, desc[UR10][R14.64] ;  /* 0x0000000a0e0e7981 */ /* 0x000ea4000c1e1b00 */
[--C-:B----4-:R-:W-:Y:S02]  /*0c70*/  IMAD.WIDE R6, R7, 0x8, R18.reuse ;  /* 0x0000000807067825 */ /* 0x110fe400078e0212 */
[----:B------:R-:W3:Y:S02]  /*0c80*/  LDG.E.64 R10, desc[UR10][R10.64] ;  /* 0x0000000a0a0a7981 */ /* 0x000ee4000c1e1b00 */
[----:B-----5:R-:W-:Y:S02]  /*0c90*/  IMAD.WIDE R22, R3, 0x8, R18 ;  /* 0x0000000803167825 */ /* 0x020fe400078e0212 */
[----:B------:R-:W4:Y:S04]  /*0ca0*/  LDG.E.64 R6, desc[UR10][R6.64] ;  /* 0x0000000a06067981 */ /* 0x000f28000c1e1b00 */
[----:B------:R-:W5:Y:S04]  /*0cb0*/  LDG.E.64 R18, desc[UR10][R20.64+0x18] ;  /* 0x0000180a14127981 */ /* 0x000f68000c1e1b00 */
[----:B------:R-:W5:Y:S01]  /*0cc0*/  LDG.E.64 R22, desc[UR10][R22.64] ;  /* 0x0000000a16167981 */ /* 0x000f62000c1e1b00 */
[----:B------:R-:W-:Y:S01]  /*0cd0*/  IADD3 R2, PT, PT, R2, 0x4, RZ ;  /* 0x0000000402027810 */ /* 0x000fe20007ffe0ff */
[----:B--2---:R-:W-:-:S08]  /*0ce0*/  DFMA R12, R12, R14, R26 ;  /* 0x0000000e0c0c722b */ /* 0x004fd0000000001a */
[----:B---3--:R-:W-:-:S08]  /*0cf0*/  DFMA R8, R8, R10, R12 ;  /* 0x0000000a0808722b */ /* 0x008fd0000000000c */
[----:B----4-:R-:W-:-:S08]  /*0d00*/  DFMA R4, R4, R6, R8 ;  /* 0x000000060404722b */ /* 0x010fd00000000008 */
[----:B-----5:R-:W-:-:S11]  /*0d10*/  DFMA R26, R18, R22, R4 ;  /* 0x00000016121a722b */ /* 0x020fd60000000004 */
.L_x_10:
[----:B------:R-:W-:Y:S05]  /*0d20*/  BSYNC.RECONVERGENT B2 ;  /* 0x0000000000027941 */ /* 0x000fea0003800200 */
.L_x_9:
[----:B------:R-:W-:Y:S05]  /*0d30*/  @!P1 BRA `(.L_x_3) ;  /* 0x00000000003c9947 */ /* 0x000fea0003800000 */
[----:B------:R-:W0:Y:S01]  /*0d40*/  LDC.64 R14, c[0x0][0x3a0] ;  /* 0x0000e800ff0e7b82 */ /* 0x000e220000000a00 */
[----:B------:R-:W-:-:S07]  /*0d50*/  IMAD.MOV R16, RZ, RZ, -R16 ;  /* 0x000000ffff107224 */ /* 0x000fce00078e0a10 */
[----:B------:R-:W1:Y:S08]  /*0d60*/  LDC.64 R10, c[0x0][0x390] ;  /* 0x0000e400ff0a7b82 */ /* 0x000e700000000a00 */
[----:B------:R-:W2:Y:S02]  /*0d70*/  LDC.64 R12, c[0x0][0x398] ;  /* 0x0000e600ff0c7b82 */ /* 0x000ea40000000a00 */
.L_x_11:
[----:B-1----:R-:W-:-:S06]  /*0d80*/  IMAD.WIDE R4, R2, 0x4, R10 ;  /* 0x0000000402047825 */ /* 0x002fcc00078e020a */
[----:B------:R-:W0:Y:S01]  /*0d90*/  LDG.E R5, desc[UR10][R4.64] ;  /* 0x0000000a04057981 */ /* 0x000e22000c1e1900 */
[----:B--2---:R-:W-:-:S06]  /*0da0*/  IMAD.WIDE R6, R2, 0x8, R12 ;  /* 0x0000000802067825 */ /* 0x004fcc00078e020c */
[----:B------:R-:W2:Y:S01]  /*0db0*/  LDG.E.64 R6, desc[UR10][R6.64] ;  /* 0x0000000a06067981 */ /* 0x000ea2000c1e1b00 */
[----:B------:R-:W-:Y:S01]  /*0dc0*/  IADD3 R16, PT, PT, R16, 0x1, RZ ;  /* 0x0000000110107810 */ /* 0x000fe20007ffe0ff */
[----:B0-----:R-:W-:-:S06]  /*0dd0*/  IMAD.WIDE R8, R5, 0x8, R14 ;  /* 0x0000000805087825 */ /* 0x001fcc00078e020e */
[----:B------:R-:W2:Y:S01]  /*0de0*/  LDG.E.64 R8, desc[UR10][R8.64] ;  /* 0x0000000a08087981 */ /* 0x000ea2000c1e1b00 */
[----:B------:R-:W-:Y:S02]  /*0df0*/  ISETP.NE.AND P0, PT, R16, RZ, PT ;  /* 0x000000ff1000720c */ /* 0x000fe40003f05270 */
[----:B------:R-:W-:Y:S01]  /*0e00*/  IADD3 R2, PT, PT, R2, 0x1, RZ ;  /* 0x0000000102027810 */ /* 0x000fe20007ffe0ff */
[----:B--2---:R-:W-:-:S10]  /*0e10*/  DFMA R26, R6, R8, R26 ;  /* 0x00000008061a722b */ /* 0x004fd4000000001a */
[----:B------:R-:W-:Y:S05]  /*0e20*/  @P0 BRA `(.L_x_11) ;  /* 0xfffffffc00d40947 */ /* 0x000fea000383ffff */
.L_x_3:
[----:B------:R-:W-:Y:S05]  /*0e30*/  BSYNC.RECONVERGENT B0 ;  /* 0x0000000000007941 */ /* 0x000fea0003800200 */
.L_x_2:
[----:B------:R-:W0:Y:S02]  /*0e40*/  LDC.64 R2, c[0x0][0x3a8] ;  /* 0x0000ea00ff027b82 */ /* 0x000e240000000a00 */
[----:B0-----:R-:W-:-:S05]  /*0e50*/  IMAD.WIDE R2, R0, 0x8, R2 ;  /* 0x0000000800027825 */ /* 0x001fca00078e0202 */
[----:B------:R0:W-:Y:S02]  /*0e60*/  STG.E.64 desc[UR10][R2.64], R26 ;  /* 0x0000001a02007986 */ /* 0x0001e4000c101b0a */
.L_x_1:
[----:B------:R-:W-:Y:S05]  /*0e70*/  BSYNC.RECONVERGENT B1 ;  /* 0x0000000000017941 */ /* 0x000fea0003800200 */
.L_x_0:
[----:B------:R-:W-:-:S13]  /*0e80*/  ISETP.NE.AND P0, PT, R0, RZ, PT ;  /* 0x000000ff0000720c */ /* 0x000fda0003f05270 */
[----:B------:R-:W-:Y:S05]  /*0e90*/  @P0 EXIT ;  /* 0x000000000000094d */ /* 0x000fea0003800000 */
[----:B------:R-:W-:Y:S01]  /*0ea0*/  UISETP.GE.AND UP0, UPT, UR9, 0x1, UPT ;  /* 0x000000010900788c */ /* 0x000fe2000bf06270 */
[----:B------:R-:W-:-:S08]  /*0eb0*/  CS2R R18, SRZ ;  /* 0x0000000000127805 */ /* 0x000fd0000001ff00 */
[----:B------:R-:W-:Y:S05]  /*0ec0*/  BRA.U !UP0, `(.L_x_12) ;  /* 0x0000000508ac7547 */ /* 0x000fea000b800000 */
[----:B------:R-:W-:Y:S01]  /*0ed0*/  UISETP.GE.U32.AND UP1, UPT, UR9, 0x10, UPT ;  /* 0x000000100900788c */ /* 0x000fe2000bf26070 */
[----:B------:R-:W-:Y:S01]  /*0ee0*/  MOV R0, RZ ;  /* 0x000000ff00007202 */ /* 0x000fe20000000f00 */
[----:B------:R-:W-:Y:S01]  /*0ef0*/  ULOP3.LUT UR6, UR9, 0xf, URZ, 0xc0, !UPT ;  /* 0x0000000f09067892 */ /* 0x000fe2000f8ec0ff */
[----:B------:R-:W-:-:S03]  /*0f00*/  CS2R R18, SRZ ;  /* 0x0000000000127805 */ /* 0x000fc6000001ff00 */
[----:B------:R-:W-:-:S03]  /*0f10*/  UISETP.NE.AND UP0, UPT, UR6, URZ, UPT ;  /* 0x000000ff0600728c */ /* 0x000fc6000bf05270 */
[----:B------:R-:W-:Y:S08]  /*0f20*/  BRA.U !UP1, `(.L_x_13) ;  /* 0x0000000109b87547 */ /* 0x000ff0000b800000 */
[----:B------:R-:W1:Y:S01]  /*0f30*/  LDCU.64 UR4, c[0x0][0x3a8] ;  /* 0x00007500ff0477ac */ /* 0x000e620008000a00 */
[----:B------:R-:W-:Y:S01]  /*0f40*/  CS2R R18, SRZ ;  /* 0x0000000000127805 */ /* 0x000fe2000001ff00 */
[----:B------:R-:W-:-:S04]  /*0f50*/  ULOP3.LUT UR7, UR9, 0x7ffffff0, URZ, 0xc0, !UPT ;  /* 0x7ffffff009077892 */ /* 0x000fc8000f8ec0ff */
[----:B------:R-:W-:Y:S02]  /*0f60*/  UIADD3 UR8, UPT, UPT, -UR7, URZ, URZ ;  /* 0x000000ff07087290 */ /* 0x000fe4000fffe1ff */
[----:B------:R-:W-:Y:S01]  /*0f70*/  MOV R0, UR7 ;  /* 0x0000000700007c02 */ /* 0x000fe20008000f00 */
[----:B-1----:R-:W-:-:S04]  /*0f80*/  UIADD3 UR4, UP1, UPT, UR4, 0x40, URZ ;  /* 0x0000004004047890 */ /* 0x002fc8000ff3e0ff */
[----:B------:R-:W-:Y:S02]  /*0f90*/  UIADD3.X UR5, UPT, UPT, URZ, UR5, URZ, UP1, !UPT ;  /* 0x00000005ff057290 */ /* 0x000fe40008ffe4ff */
[----:B0-----:R-:W-:-:S04]  /*0fa0*/  IMAD.U32 R2, RZ, RZ, UR4 ;  /* 0x00000004ff027e24 */ /* 0x001fc8000f8e00ff */
[----:B------:R-:W-:-:S07]  /*0fb0*/  MOV R3, UR5 ;  /* 0x0000000500037c02 */ /* 0x000fce0008000f00 */
.L_x_14:
[----:B------:R-:W2:Y:S04]  /*0fc0*/  LDG.E.64 R24, desc[UR10][R2.64+-0x40] ;  /* 0xffffc00a02187981 */ /* 0x000ea8000c1e1b00 */
[----:B------:R-:W3:Y:S04]  /*0fd0*/  LDG.E.64 R20, desc[UR10][R2.64+-0x38] ;  /* 0xffffc80a02147981 */ /* 0x000ee8000c1e1b00 */
[----:B------:R-:W4:Y:S04]  /*0fe0*/  LDG.E.64 R22, desc[UR10][R2.64+-0x30] ;  /* 0xffffd00a02167981 */ /* 0x000f28000c1e1b00 */
[----:B------:R-:W5:Y:S04]  /*0ff0*/  LDG.E.64 R4, desc[UR10][R2.64+-0x28] ;  /* 0xffffd80a02047981 */ /* 0x000f68000c1e1b00 */
[----:B------:R-:W5:Y:S04]  /*1000*/  LDG.E.64 R6, desc[UR10][R2.64+-0x20] ;  /* 0xffffe00a02067981 */ /* 0x000f68000c1e1b00 */
[----:B------:R-:W5:Y:S04]  /*1010*/  LDG.E.64 R8, desc[UR10][R2.64+-0x18] ;  /* 0xffffe80a02087981 */ /* 0x000f68000c1e1b00 */
[----:B------:R-:W5:Y:S04]  /*1020*/  LDG.E.64 R10, desc[UR10][R2.64+-0x10] ;  /* 0xfffff00a020a7981 */ /* 0x000f68000c1e1b00 */
[----:B------:R-:W5:Y:S04]  /*1030*/  LDG.E.64 R12, desc[UR10][R2.64+-0x8] ;  /* 0xfffff80a020c7981 */ /* 0x000f68000c1e1b00 */
[----:B------:R-:W5:Y:S04]  /*1040*/  LDG.E.64 R14, desc[UR10][R2.64] ;  /* 0x0000000a020e7981 */ /* 0x000f68000c1e1b00 */
[----:B------:R-:W5:Y:S01]  /*1050*/  LDG.E.64 R16, desc[UR10][R2.64+0x8] ;  /* 0x0000080a02107981 */ /* 0x000f62000c1e1b00 */
[----:B--2---:R-:W-:-:S03]  /*1060*/  DADD R24, R24, R18 ;  /* 0x0000000018187229 */ /* 0x004fc60000000012 */
[----:B------:R-:W2:Y:S05]  /*1070*/  LDG.E.64 R18, desc[UR10][R2.64+0x10] ;  /* 0x0000100a02127981 */ /* 0x000eaa000c1e1b00 */
[----:B---3--:R-:W-:Y:S01]  /*1080*/  DADD R24, R24, R20 ;  /* 0x0000000018187229 */ /* 0x008fe20000000014 */
[----:B------:R-:W3:Y:S07]  /*1090*/  LDG.E.64 R20, desc[UR10][R2.64+0x18] ;  /* 0x0000180a02147981 */ /* 0x000eee000c1e1b00 */
[----:B----4-:R-:W-:Y:S01]  /*10a0*/  DADD R24, R24, R22 ;  /* 0x0000000018187229 */ /* 0x010fe20000000016 */
[----:B------:R-:W4:Y:S07]  /*10b0*/  LDG.E.64 R22, desc[UR10][R2.64+0x20] ;  /* 0x0000200a02167981 */ /* 0x000f2e000c1e1b00 */
[----:B-----5:R-:W-:Y:S01]  /*10c0*/  DADD R24, R24, R4 ;  /* 0x0000000018187229 */ /* 0x020fe20000000004 */
[----:B------:R-:W5:Y:S07]  /*10d0*/  LDG.E.64 R4, desc[UR10][R2.64+0x28] ;  /* 0x0000280a02047981 */ /* 0x000f6e000c1e1b00 */
[----:B------:R-:W-:Y:S01]  /*10e0*/  DADD R24, R24, R6 ;  /* 0x0000000018187229 */ /* 0x000fe20000000006 */
[----:B------:R-:W5:Y:S07]  /*10f0*/  LDG.E.64 R6, desc[UR10][R2.64+0x30] ;  /* 0x0000300a02067981 */ /* 0x000f6e000c1e1b00 */
[----:B------:R-:W-:Y:S01]  /*1100*/  DADD R24, R24, R8 ;  /* 0x0000000018187229 */ /* 0x000fe20000000008 */
[----:B------:R0:W5:Y:S01]  /*1110*/  LDG.E.64 R8, desc[UR10][R2.64+0x38] ;  /* 0x0000380a02087981 */ /* 0x000162000c1e1b00 */
[----:B------:R-:W-:-:S04]  /*1120*/  UIADD3 UR8, UPT, UPT, UR8, 0x10, URZ ;  /* 0x0000001008087890 */ /* 0x000fc8000fffe0ff */
[----:B------:R-:W-:Y:S02]  /*1130*/  UISETP.NE.AND UP1, UPT, UR8, URZ, UPT ;  /* 0x000000ff0800728c */ /* 0x000fe4000bf25270 */
[----:B------:R-:W-:Y:S01]  /*1140*/  DADD R10, R24, R10 ;  /* 0x00000000180a7229 */ /* 0x000fe2000000000a */
[----:B0-----:R-:W-:-:S07]  /*1150*/  IADD3 R2, P0, PT, R2, 0x80, RZ ;  /* 0x0000008002027810 */ /* 0x001fce0007f1e0ff */
[----:B------:R-:W-:Y:S01]  /*1160*/  DADD R10, R10, R12 ;  /* 0x000000000a0a7229 */ /* 0x000fe2000000000c */
[----:B------:R-:W-:-:S07]  /*1170*/  IADD3.X R3, PT, PT, RZ, R3, RZ, P0, !PT ;  /* 0x00000003ff037210 */ /* 0x000fce00007fe4ff */
[----:B------:R-:W-:-:S08]  /*1180*/  DADD R10, R10, R14 ;  /* 0x000000000a0a7229 */ /* 0x000fd0000000000e */
[----:B------:R-:W-:-:S08]  /*1190*/  DADD R10, R10, R16 ;  /* 0x000000000a0a7229 */ /* 0x000fd00000000010 */
[----:B--2---:R-:W-:-:S08]  /*11a0*/  DADD R10, R10, R18 ;  /* 0x000000000a0a7229 */ /* 0x004fd00000000012 */
[----:B---3--:R-:W-:-:S08]  /*11b0*/  DADD R10, R10, R20 ;  /* 0x000000000a0a7229 */ /* 0x008fd00000000014 */
[----:B----4-:R-:W-:-:S08]  /*11c0*/  DADD R10, R10, R22 ;  /* 0x000000000a0a7229 */ /* 0x010fd00000000016 */
[----:B-----5:R-:W-:-:S08]  /*11d0*/  DADD R4, R10, R4 ;  /* 0x000000000a047229 */ /* 0x020fd00000000004 */
[----:B------:R-:W-:-:S08]  /*11e0*/  DADD R4, R4, R6 ;  /* 0x0000000004047229 */ /* 0x000fd00000000006 */
[----:B------:R-:W-:Y:S01]  /*11f0*/  DADD R18, R4, R8 ;  /* 0x0000000004127229 */ /* 0x000fe20000000008 */
[----:B------:R-:W-:Y:S10]  /*1200*/  BRA.U UP1, `(.L_x_14) ;  /* 0xfffffffd016c7547 */ /* 0x000ff4000b83ffff */
.L_x_13:
[----:B------:R-:W-:Y:S05]  /*1210*/  BRA.U !UP0, `(.L_x_12) ;  /* 0x0000000108d87547 */ /* 0x000fea000b800000 */
[----:B------:R-:W-:Y:S02]  /*1220*/  UISETP.GE.U32.AND UP0, UPT, UR6, 0x8, UPT ;  /* 0x000000080600788c */ /* 0x000fe4000bf06070 */
[----:B------:R-:W-:-:S04]  /*1230*/  ULOP3.LUT UR5, UR9, 0x7, URZ, 0xc0, !UPT ;  /* 0x0000000709057892 */ /* 0x000fc8000f8ec0ff */
[----:B------:R-:W-:-:S03]  /*1240*/  UISETP.NE.AND UP1, UPT, UR5, URZ, UPT ;  /* 0x000000ff0500728c */ /* 0x000fc6000bf25270 */
[----:B------:R-:W-:Y:S08]  /*1250*/  BRA.U !UP0, `(.L_x_15) ;  /* 0x00000001084c7547 */ /* 0x000ff0000b800000 */
[----:B------:R-:W1:Y:S02]  /*1260*/  LDC.64 R10, c[0x0][0x3a8] ;  /* 0x0000ea00ff0a7b82 */ /* 0x000e640000000a00 */
[----:B-1----:R-:W-:-:S05]  /*1270*/  IMAD.WIDE.U32 R10, R0, 0x8, R10 ;  /* 0x00000008000a7825 */ /* 0x002fca00078e000a */
[----:B------:R-:W2:Y:S04]  /*1280*/  LDG.E.64 R12, desc[UR10][R10.64] ;  /* 0x0000000a0a0c7981 */ /* 0x000ea8000c1e1b00 */
[----:B------:R-:W3:Y:S04]  /*1290*/  LDG.E.64 R14, desc[UR10][R10.64+0x8] ;  /* 0x0000080a0a0e7981 */ /* 0x000ee8000c1e1b00 */
[----:B------:R-:W4:Y:S04]  /*12a0*/  LDG.E.64 R16, desc[UR10][R10.64+0x10] ;  /* 0x0000100a0a107981 */ /* 0x000f28000c1e1b00 */
[----:B------:R-:W5:Y:S04]  /*12b0*/  LDG.E.64 R20, desc[UR10][R10.64+0x18] ;  /* 0x0000180a0a147981 */ /* 0x000f68000c1e1b00 */
[----:B------:R-:W5:Y:S04]  /*12c0*/  LDG.E.64 R6, desc[UR10][R10.64+0x20] ;  /* 0x0000200a0a067981 */ /* 0x000f68000c1e1b00 */
[----:B------:R-:W5:Y:S04]  /*12d0*/  LDG.E.64 R4, desc[UR10][R10.64+0x28] ;  /* 0x0000280a0a047981 */ /* 0x000f68000c1e1b00 */
[----:B0-----:R-:W5:Y:S04]  /*12e0*/  LDG.E.64 R2, desc[UR10][R10.64+0x30] ;  /* 0x0000300a0a027981 */ /* 0x001f68000c1e1b00 */
[----:B------:R-:W5:Y:S01]  /*12f0*/  LDG.E.64 R8, desc[UR10][R10.64+0x38] ;  /* 0x0000380a0a087981 */ /* 0x000f62000c1e1b00 */
[----:B------:R-:W-:Y:S01]  /*1300*/  IADD3 R0, PT, PT, R0, 0x8, RZ ;  /* 0x0000000800007810 */ /* 0x000fe20007ffe0ff */
[----:B--2---:R-:W-:-:S08]  /*1310*/  DADD R12, R18, R12 ;  /* 0x00000000120c7229 */ /* 0x004fd0000000000c */
[----:B---3--:R-:W-:-:S08]  /*1320*/  DADD R12, R12, R14 ;  /* 0x000000000c0c7229 */ /* 0x008fd0000000000e */
[----:B----4-:R-:W-:-:S08]  /*1330*/  DADD R12, R12, R16 ;  /* 0x000000000c0c7229 */ /* 0x010fd00000000010 */
[----:B-----5:R-:W-:-:S08]  /*1340*/  DADD R12, R12, R20 ;  /* 0x000000000c0c7229 */ /* 0x020fd00000000014 */
[----:B------:R-:W-:-:S08]  /*1350*/  DADD R6, R12, R6 ;  /* 0x000000000c067229 */ /* 0x000fd00000000006 */
[----:B------:R-:W-:-:S08]  /*1360*/  DADD R4, R6, R4 ;  /* 0x0000000006047229 */ /* 0x000fd00000000004 */
[----:B------:R-:W-:-:S08]  /*1370*/  DADD R2, R4, R2 ;  /* 0x0000000004027229 */ /* 0x000fd00000000002 */
[----:B------:R-:W-:-:S11]  /*1380*/  DADD R18, R2, R8 ;  /* 0x0000000002127229 */ /* 0x000fd60000000008 */
.L_x_15:
[----:B------:R-:W-:Y:S05]  /*1390*/  BRA.U !UP1, `(.L_x_12) ;  /* 0x0000000109787547 */ /* 0x000fea000b800000 */
[----:B------:R-:W-:Y:S02]  /*13a0*/  UISETP.GE.U32.AND UP0, UPT, UR5, 0x4, UPT ;  /* 0x000000040500788c */ /* 0x000fe4000bf06070 */
[----:B------:R-:W-:-:S04]  /*13b0*/  ULOP3.LUT UR4, UR9, 0x3, URZ, 0xc0, !UPT ;  /* 0x0000000309047892 */ /* 0x000fc8000f8ec0ff */
[----:B------:R-:W-:-:S03]  /*13c0*/  UISETP.NE.AND UP1, UPT, UR4, URZ, UPT ;  /* 0x000000ff0400728c */ /* 0x000fc6000bf25270 */
[----:B------:R-:W-:Y:S08]  /*13d0*/  BRA.U !UP0, `(.L_x_16) ;  /* 0x00000001082c7547 */ /* 0x000ff0000b800000 */
[----:B0-----:R-:W0:Y:S02]  /*13e0*/  LDC.64 R2, c[0x0][0x3a8] ;  /* 0x0000ea00ff027b82 */ /* 0x001e240000000a00 */
[----:B0-----:R-:W-:-:S05]  /*13f0*/  IMAD.WIDE.U32 R2, R0, 0x8, R2 ;  /* 0x0000000800027825 */ /* 0x001fca00078e0002 */
[----:B------:R-:W2:Y:S04]  /*1400*/  LDG.E.64 R4, desc[UR10][R2.64] ;  /* 0x0000000a02047981 */ /* 0x000ea8000c1e1b00 */
[----:B------:R-:W3:Y:S04]  /*1410*/  LDG.E.64 R6, desc[UR10][R2.64+0x8] ;  /* 0x0000080a02067981 */ /* 0x000ee8000c1e1b00 */
[----:B------:R-:W4:Y:S04]  /*1420*/  LDG.E.64 R8, desc[UR10][R2.64+0x10] ;  /* 0x0000100a02087981 */ /* 0x000f28000c1e1b00 */
[----:B------:R-:W5:Y:S01]  /*1430*/  LDG.E.64 R10, desc[UR10][R2.64+0x18] ;  /* 0x0000180a020a7981 */ /* 0x000f62000c1e1b00 */
[----:B------:R-:W-:Y:S01]  /*1440*/  IADD3 R0, PT, PT, R0, 0x4, RZ ;  /* 0x0000000400007810 */ /* 0x000fe20007ffe0ff */
[----:B--2---:R-:W-:-:S08]  /*1450*/  DADD R4, R18, R4 ;  /* 0x0000000012047229 */ /* 0x004fd00000000004 */
[----:B---3--:R-:W-:-:S08]  /*1460*/  DADD R4, R4, R6 ;  /* 0x0000000004047229 */ /* 0x008fd00000000006 */
[----:B----4-:R-:W-:-:S08]  /*1470*/  DADD R4, R4, R8 ;  /* 0x0000000004047229 */ /* 0x010fd00000000008 */
[----:B-----5:R-:W-:-:S11]  /*1480*/  DADD R18, R4, R10 ;  /* 0x0000000004127229 */ /* 0x020fd6000000000a */
.L_x_16:
[----:B------:R-:W-:Y:S05]  /*1490*/  BRA.U !UP1, `(.L_x_12) ;  /* 0x0000000109387547 */ /* 0x000fea000b800000 */
[----:B0-----:R-:W0:Y:S01]  /*14a0*/  LDC.64 R2, c[0x0][0x3a8] ;  /* 0x0000ea00ff027b82 */ /* 0x001e220000000a00 */
[----:B------:R-:W-:Y:S01]  /*14b0*/  UIADD3 UR4, UPT, UPT, -UR4, URZ, URZ ;  /* 0x000000ff04047290 */ /* 0x000fe2000fffe1ff */
[----:B0-----:R-:W-:-:S04]  /*14c0*/  IMAD.WIDE.U32 R2, R0, 0x8, R2 ;  /* 0x0000000800027825 */ /* 0x001fc800078e0002 */
[----:B------:R-:W-:Y:S01]  /*14d0*/  IMAD.MOV.U32 R0, RZ, RZ, R2 ;  /* 0x000000ffff007224 */ /* 0x000fe200078e0002 */
[----:B------:R-:W-:-:S07]  /*14e0*/  MOV R5, R3 ;  /* 0x0000000300057202 */ /* 0x000fce0000000f00 */
.L_x_17:
[----:B------:R-:W-:Y:S02]  /*14f0*/  MOV R2, R0 ;  /* 0x0000000000027202 */ /* 0x000fe40000000f00 */
[----:B------:R-:W-:-:S06]  /*1500*/  MOV R3, R5 ;  /* 0x0000000500037202 */ /* 0x000fcc0000000f00 */
[----:B------:R-:W2:Y:S01]  /*1510*/  LDG.E.64 R2, desc[UR10][R2.64] ;  /* 0x0000000a02027981 */ /* 0x000ea2000c1e1b00 */
[----:B------:R-:W-:Y:S01]  /*1520*/  UIADD3 UR4, UPT, UPT, UR4, 0x1, URZ ;  /* 0x0000000104047890 */ /* 0x000fe2000fffe0ff */
[----:B------:R-:W-:-:S03]  /*1530*/  IADD3 R0, P0, PT, R0, 0x8, RZ ;  /* 0x0000000800007810 */ /* 0x000fc60007f1e0ff */
[----:B------:R-:W-:Y:S01]  /*1540*/  UISETP.NE.AND UP0, UPT, UR4, URZ, UPT ;  /* 0x000000ff0400728c */ /* 0x000fe2000bf05270 */
[----:B------:R-:W-:Y:S01]  /*1550*/  IADD3.X R5, PT, PT, RZ, R5, RZ, P0, !PT ;  /* 0x00000005ff057210 */ /* 0x000fe200007fe4ff */
[----:B--2---:R-:W-:-:S07]  /*1560*/  DADD R18, R2, R18 ;  /* 0x0000000002127229 */ /* 0x004fce0000000012 */
[----:B------:R-:W-:Y:S05]  /*1570*/  BRA.U UP0, `(.L_x_17) ;  /* 0xfffffffd00dc7547 */ /* 0x000fea000b83ffff */
.L_x_12:
[----:B0-----:R-:W0:Y:S02]  /*1580*/  LDC.64 R2, c[0x0][0x3b0] ;  /* 0x0000ec00ff027b82 */ /* 0x001e240000000a00 */
[----:B0-----:R-:W-:Y:S01]  /*1590*/  STG.E.64 desc[UR10][R2.64], R18 ;  /* 0x0000001202007986 */ /* 0x001fe2000c101b0a */
[----:B------:R-:W-:Y:S05]  /*15a0*/  EXIT ;  /* 0x000000000000794d */ /* 0x000fea0003800000 */
.L_x_18:
[----:B------:R-:W-:-:S00]  /*15b0*/  BRA `(.L_x_18) ;  /* 0xfffffffc00fc7947 */ /* 0x000fc0000383ffff */
[----:B------:R-:W-:-:S00]  /*15c0*/  NOP ;  /* 0x0000000000007918 */ /* 0x000fc00000000000 */
        /* <DEDUP_REMOVED lines=11> */
.L_x_19:


//--------------------- .nv.shared.reserved.0     --------------------------
	.section	.nv.shared.reserved.0,"aw",@nobits
	.weak		__nv_reservedSMEM_offset_0_alias
	.size		__nv_reservedSMEM_offset_0_alias, 0, 64
	.other		__nv_reservedSMEM_offset_0_alias,@"STO_CUDA_RESERVED_SHARED STV_DEFAULT"
__nv_reservedSMEM_offset_0_alias:
	.zero		0
	.zero		64


//--------------------- .nv.constant0._Z24csr_matvec_warps_per_rowiPiS_PdS0_S0_S0_ --------------------------
	.section	.nv.constant0._Z24csr_matvec_warps_per_rowiPiS_PdS0_S0_S0_,"a",@progbits
	.sectionflags	@""
	.align	4
.nv.constant0._Z24csr_matvec_warps_per_rowiPiS_PdS0_S0_S0_:
	.zero		952


//--------------------- SYMBOLS --------------------------

	.type		.nv.reservedSmem.offset0,@object
	.size		.nv.reservedSmem.offset0,0x4
